//
// Generated by NVIDIA NVVM Compiler
//
// Compiler Build ID: CL-36424714
// Cuda compilation tools, release 13.0, V13.0.88
// Based on NVVM 20.0.0
//

.version 9.0
.target sm_100
.address_size 64

	// .globl	check_bounds
.extern .shared .align 16 .b8 partial_sums[];

.visible .entry check_bounds(
	.param .u32 check_bounds_param_0,
	.param .u32 check_bounds_param_1,
	.param .u64 .ptr .align 1 check_bounds_param_2,
	.param .u64 .ptr .align 1 check_bounds_param_3,
	.param .u64 .ptr .align 1 check_bounds_param_4,
	.param .u64 .ptr .align 1 check_bounds_param_5,
	.param .u64 .ptr .align 1 check_bounds_param_6
)
{
	.reg .pred 	%p<12>;
	.reg .b16 	%rs<2>;
	.reg .b32 	%r<9>;
	.reg .b32 	%f<11>;
	.reg .b64 	%rd<17>;
	.reg .b64 	%fd<5>;

	ld.param.u32 	%r2, [check_bounds_param_0];
	ld.param.u32 	%r3, [check_bounds_param_1];
	ld.param.u64 	%rd1, [check_bounds_param_2];
	ld.param.u64 	%rd2, [check_bounds_param_3];
	ld.param.u64 	%rd3, [check_bounds_param_4];
	ld.param.u64 	%rd4, [check_bounds_param_5];
	ld.param.u64 	%rd5, [check_bounds_param_6];
	mov.u32 	%r4, %ctaid.x;
	mov.u32 	%r5, %ntid.x;
	mov.u32 	%r6, %tid.x;
	mad.lo.s32 	%r7, %r4, %r5, %r6;
	add.s32 	%r1, %r7, %r3;
	setp.ge.s32 	%p1, %r1, %r2;
	@%p1 bra 	$L__BB0_4;
	cvta.to.global.u64 	%rd6, %rd4;
	cvt.s64.s32 	%rd7, %r1;
	add.s64 	%rd8, %rd6, %rd7;
	ld.global.u8 	%rs1, [%rd8];
	setp.eq.s16 	%p2, %rs1, 0;
	@%p2 bra 	$L__BB0_4;
	cvta.to.global.u64 	%rd9, %rd3;
	mul.wide.s32 	%rd10, %r1, 4;
	add.s64 	%rd11, %rd9, %rd10;
	ld.global.f32 	%f1, [%rd11];
	cvta.to.global.u64 	%rd12, %rd1;
	add.s64 	%rd13, %rd12, %rd10;
	ld.global.f32 	%f3, [%rd13];
	cvta.to.global.u64 	%rd14, %rd2;
	add.s64 	%rd15, %rd14, %rd10;
	ld.global.f32 	%f5, [%rd15];
	sub.f32 	%f7, %f1, %f3;
	abs.f32 	%f8, %f7;
	cvt.f64.f32 	%fd1, %f8;
	sub.f32 	%f9, %f1, %f5;
	abs.f32 	%f10, %f9;
	cvt.f64.f32 	%fd2, %f10;
	setp.eq.f32 	%p3, %f3, 0fBF800000;
	setp.geu.f32 	%p4, %f1, %f3;
	or.pred  	%p5, %p3, %p4;
	setp.eq.f32 	%p6, %f5, 0fBF800000;
	setp.leu.f32 	%p7, %f1, %f5;
	or.pred  	%p8, %p6, %p7;
	min.f64 	%fd4, %fd1, %fd2;
	setp.lt.f64 	%p9, %fd4, 0d3EB0C6F7A0B5ED8D;
	and.pred  	%p10, %p5, %p8;
	or.pred  	%p11, %p9, %p10;
	@%p11 bra 	$L__BB0_4;
	cvta.to.global.u64 	%rd16, %rd5;
	atom.global.min.s32 	%r8, [%rd16], %r1;
$L__BB0_4:
	ret;

}
	// .globl	find_suitable
.visible .entry find_suitable(
	.param .u32 find_suitable_param_0,
	.param .u32 find_suitable_param_1,
	.param .u32 find_suitable_param_2,
	.param .u64 .ptr .align 1 find_suitable_param_3,
	.param .u64 .ptr .align 1 find_suitable_param_4,
	.param .u64 .ptr .align 1 find_suitable_param_5,
	.param .u64 .ptr .align 1 find_suitable_param_6,
	.param .u64 .ptr .align 1 find_suitable_param_7,
	.param .u64 .ptr .align 1 find_suitable_param_8,
	.param .u64 .ptr .align 1 find_suitable_param_9,
	.param .u64 .ptr .align 1 find_suitable_param_10
)
{
	.reg .pred 	%p<24>;
	.reg .b16 	%rs<2>;
	.reg .b32 	%r<15>;
	.reg .b32 	%f<7>;
	.reg .b64 	%rd<32>;

	ld.param.u32 	%r2, [find_suitable_param_0];
	ld.param.u32 	%r3, [find_suitable_param_1];
	ld.param.u32 	%r4, [find_suitable_param_2];
	ld.param.u64 	%rd2, [find_suitable_param_3];
	ld.param.u64 	%rd3, [find_suitable_param_4];
	ld.param.u64 	%rd4, [find_suitable_param_5];
	ld.param.u64 	%rd5, [find_suitable_param_6];
	ld.param.u64 	%rd6, [find_suitable_param_7];
	ld.param.u64 	%rd7, [find_suitable_param_8];
	ld.param.u64 	%rd8, [find_suitable_param_9];
	ld.param.u64 	%rd9, [find_suitable_param_10];
	cvta.to.global.u64 	%rd1, %rd9;
	cvta.to.global.u64 	%rd10, %rd8;
	mov.u32 	%r5, %ctaid.x;
	mov.u32 	%r6, %ntid.x;
	mov.u32 	%r7, %tid.x;
	mad.lo.s32 	%r8, %r5, %r6, %r7;
	add.s32 	%r9, %r8, %r4;
	mul.wide.s32 	%rd11, %r9, 4;
	add.s64 	%rd12, %rd10, %rd11;
	ld.global.u32 	%r1, [%rd12];
	setp.ge.s32 	%p1, %r9, %r2;
	@%p1 bra 	$L__BB1_9;
	cvta.to.global.u64 	%rd13, %rd6;
	cvt.s64.s32 	%rd14, %r1;
	add.s64 	%rd15, %rd13, %rd14;
	ld.global.u8 	%rs1, [%rd15];
	setp.eq.s16 	%p2, %rs1, 1;
	@%p2 bra 	$L__BB1_9;
	cvta.to.global.u64 	%rd16, %rd7;
	cvta.to.global.u64 	%rd17, %rd3;
	cvta.to.global.u64 	%rd18, %rd5;
	mul.wide.s32 	%rd19, %r3, 4;
	add.s64 	%rd20, %rd18, %rd19;
	ld.global.f32 	%f5, [%rd20];
	add.s64 	%rd21, %rd17, %rd19;
	ld.global.f32 	%f6, [%rd21];
	setp.geu.f32 	%p3, %f5, %f6;
	mul.wide.s32 	%rd22, %r1, 4;
	add.s64 	%rd23, %rd18, %rd22;
	ld.global.f32 	%f1, [%rd23];
	add.s64 	%rd24, %rd17, %rd22;
	ld.global.f32 	%f2, [%rd24];
	cvta.to.global.u64 	%rd25, %rd4;
	add.s64 	%rd26, %rd25, %rd22;
	ld.global.f32 	%f3, [%rd26];
	add.s64 	%rd27, %rd16, %rd19;
	ld.global.u32 	%r10, [%rd27];
	add.s64 	%rd28, %rd16, %rd22;
	ld.global.u32 	%r11, [%rd28];
	mad.lo.s32 	%r12, %r10, %r2, %r11;
	cvta.to.global.u64 	%rd29, %rd2;
	mul.wide.s32 	%rd30, %r12, 4;
	add.s64 	%rd31, %rd29, %rd30;
	ld.global.f32 	%f4, [%rd31];
	@%p3 bra 	$L__BB1_6;
	setp.eq.f32 	%p14, %f3, 0fBF800000;
	setp.lt.f32 	%p15, %f1, %f3;
	or.pred  	%p16, %p14, %p15;
	setp.gt.f32 	%p17, %f4, 0f00000000;
	and.pred  	%p18, %p16, %p17;
	@%p18 bra 	$L__BB1_5;
	setp.neu.f32 	%p19, %f2, 0fBF800000;
	setp.leu.f32 	%p20, %f1, %f2;
	and.pred  	%p21, %p19, %p20;
	setp.geu.f32 	%p22, %f4, 0f00000000;
	or.pred  	%p23, %p21, %p22;
	@%p23 bra 	$L__BB1_9;
$L__BB1_5:
	atom.global.min.s32 	%r14, [%rd1], %r1;
	bra.uni 	$L__BB1_9;
$L__BB1_6:
	setp.eq.f32 	%p4, %f3, 0fBF800000;
	setp.lt.f32 	%p5, %f1, %f3;
	or.pred  	%p6, %p4, %p5;
	setp.lt.f32 	%p7, %f4, 0f00000000;
	and.pred  	%p8, %p6, %p7;
	@%p8 bra 	$L__BB1_8;
	setp.neu.f32 	%p9, %f2, 0fBF800000;
	setp.leu.f32 	%p10, %f1, %f2;
	and.pred  	%p11, %p9, %p10;
	setp.leu.f32 	%p12, %f4, 0f00000000;
	or.pred  	%p13, %p11, %p12;
	@%p13 bra 	$L__BB1_9;
$L__BB1_8:
	atom.global.min.s32 	%r13, [%rd1], %r1;
$L__BB1_9:
	ret;

}
	// .globl	find_suitable_complete
.visible .entry find_suitable_complete(
	.param .u32 find_suitable_complete_param_0,
	.param .u32 find_suitable_complete_param_1,
	.param .u32 find_suitable_complete_param_2,
	.param .u64 .ptr .align 1 find_suitable_complete_param_3,
	.param .u64 .ptr .align 1 find_suitable_complete_param_4,
	.param .u64 .ptr .align 1 find_suitable_complete_param_5,
	.param .u64 .ptr .align 1 find_suitable_complete_param_6,
	.param .u64 .ptr .align 1 find_suitable_complete_param_7
)
{
	.reg .pred 	%p<26>;
	.reg .b32 	%r<12>;
	.reg .b32 	%f<22>;
	.reg .b64 	%rd<24>;

	ld.param.u32 	%r1, [find_suitable_complete_param_0];
	ld.param.u32 	%r2, [find_suitable_complete_param_1];
	ld.param.u32 	%r3, [find_suitable_complete_param_2];
	ld.param.u64 	%rd4, [find_suitable_complete_param_4];
	ld.param.u64 	%rd5, [find_suitable_complete_param_5];
	ld.param.u64 	%rd6, [find_suitable_complete_param_6];
	ld.param.u64 	%rd7, [find_suitable_complete_param_7];
	mov.u32 	%r4, %ctaid.x;
	mov.u32 	%r5, %ntid.x;
	mul.lo.s32 	%r6, %r4, %r5;
	mov.u32 	%r7, %tid.x;
	neg.s32 	%r8, %r7;
	setp.ne.s32 	%p1, %r6, %r8;
	@%p1 bra 	$L__BB2_8;
	ld.param.u64 	%rd23, [find_suitable_complete_param_3];
	cvta.to.global.u64 	%rd8, %rd6;
	cvta.to.global.u64 	%rd9, %rd4;
	cvta.to.global.u64 	%rd10, %rd5;
	cvta.to.global.u64 	%rd11, %rd7;
	cvta.to.global.u64 	%rd12, %rd23;
	mul.wide.s32 	%rd13, %r2, 4;
	add.s64 	%rd1, %rd8, %rd13;
	ld.global.f32 	%f8, [%rd1];
	add.s64 	%rd14, %rd9, %rd13;
	ld.global.f32 	%f9, [%rd14];
	add.s64 	%rd15, %rd10, %rd13;
	ld.global.f32 	%f10, [%rd15];
	setp.geu.f32 	%p2, %f8, %f9;
	setp.lt.f32 	%p3, %f8, %f9;
	add.s64 	%rd16, %rd11, %rd13;
	ld.global.u32 	%r9, [%rd16];
	mul.wide.s32 	%rd17, %r3, 4;
	add.s64 	%rd18, %rd11, %rd17;
	ld.global.u32 	%r10, [%rd18];
	mad.lo.s32 	%r11, %r9, %r1, %r10;
	mul.wide.s32 	%rd19, %r11, 4;
	add.s64 	%rd20, %rd12, %rd19;
	ld.global.f32 	%f1, [%rd20];
	sub.f32 	%f2, %f9, %f8;
	sub.f32 	%f3, %f8, %f10;
	selp.f32 	%f11, %f2, %f3, %p3;
	div.rn.f32 	%f4, %f11, %f1;
	add.s64 	%rd2, %rd8, %rd17;
	ld.global.f32 	%f5, [%rd2];
	add.s64 	%rd21, %rd9, %rd17;
	ld.global.f32 	%f6, [%rd21];
	add.s64 	%rd22, %rd10, %rd17;
	ld.global.f32 	%f7, [%rd22];
	@%p2 bra 	$L__BB2_5;
	setp.eq.f32 	%p15, %f7, 0fBF800000;
	setp.lt.f32 	%p16, %f5, %f7;
	or.pred  	%p17, %p15, %p16;
	setp.gt.f32 	%p18, %f1, 0f00000000;
	and.pred  	%p19, %p17, %p18;
	@%p19 bra 	$L__BB2_4;
	setp.neu.f32 	%p20, %f6, 0fBF800000;
	setp.leu.f32 	%p21, %f5, %f6;
	and.pred  	%p22, %p20, %p21;
	setp.geu.f32 	%p23, %f1, 0f00000000;
	or.pred  	%p24, %p22, %p23;
	@%p24 bra 	$L__BB2_8;
$L__BB2_4:
	setp.lt.f32 	%p25, %f1, 0f00000000;
	neg.f32 	%f17, %f4;
	selp.f32 	%f18, %f17, %f4, %p25;
	add.f32 	%f19, %f18, %f5;
	st.global.f32 	[%rd2], %f19;
	ld.global.f32 	%f20, [%rd1];
	add.f32 	%f21, %f2, %f20;
	st.global.f32 	[%rd1], %f21;
	bra.uni 	$L__BB2_8;
$L__BB2_5:
	setp.eq.f32 	%p4, %f7, 0fBF800000;
	setp.lt.f32 	%p5, %f5, %f7;
	or.pred  	%p6, %p4, %p5;
	setp.lt.f32 	%p7, %f1, 0f00000000;
	and.pred  	%p8, %p6, %p7;
	@%p8 bra 	$L__BB2_7;
	setp.neu.f32 	%p9, %f6, 0fBF800000;
	setp.leu.f32 	%p10, %f5, %f6;
	and.pred  	%p11, %p9, %p10;
	setp.leu.f32 	%p12, %f1, 0f00000000;
	or.pred  	%p13, %p11, %p12;
	@%p13 bra 	$L__BB2_8;
$L__BB2_7:
	setp.lt.f32 	%p14, %f1, 0f00000000;
	neg.f32 	%f12, %f4;
	selp.f32 	%f13, %f4, %f12, %p14;
	sub.f32 	%f14, %f5, %f13;
	st.global.f32 	[%rd2], %f14;
	ld.global.f32 	%f15, [%rd1];
	sub.f32 	%f16, %f15, %f3;
	st.global.f32 	[%rd1], %f16;
$L__BB2_8:
	ret;

}
	// .globl	pivot_update_inner
.visible .entry pivot_update_inner(
	.param .f32 pivot_update_inner_param_0,
	.param .u32 pivot_update_inner_param_1,
	.param .u32 pivot_update_inner_param_2,
	.param .u32 pivot_update_inner_param_3,
	.param .u32 pivot_update_inner_param_4,
	.param .u64 .ptr .align 1 pivot_update_inner_param_5
)
{
	.reg .pred 	%p<10>;
	.reg .b32 	%r<17>;
	.reg .b32 	%f<8>;
	.reg .b64 	%rd<9>;

	ld.param.f32 	%f1, [pivot_update_inner_param_0];
	ld.param.u32 	%r3, [pivot_update_inner_param_1];
	ld.param.u32 	%r4, [pivot_update_inner_param_2];
	ld.param.u32 	%r6, [pivot_update_inner_param_3];
	ld.param.u32 	%r5, [pivot_update_inner_param_4];
	ld.param.u64 	%rd1, [pivot_update_inner_param_5];
	mov.u32 	%r7, %ntid.x;
	mov.u32 	%r8, %ctaid.x;
	mov.u32 	%r9, %tid.x;
	mad.lo.s32 	%r1, %r7, %r8, %r9;
	mov.u32 	%r10, %ntid.y;
	mov.u32 	%r11, %ctaid.y;
	mov.u32 	%r12, %tid.y;
	mad.lo.s32 	%r2, %r10, %r11, %r12;
	setp.ge.u32 	%p1, %r1, %r5;
	setp.lt.u32 	%p2, %r2, %r6;
	setp.ne.s32 	%p3, %r2, %r3;
	and.pred  	%p4, %p3, %p2;
	not.pred 	%p6, %p4;
	or.pred  	%p7, %p1, %p6;
	setp.eq.s32 	%p8, %r1, %r4;
	or.pred  	%p9, %p8, %p7;
	@%p9 bra 	$L__BB3_2;
	cvta.to.global.u64 	%rd2, %rd1;
	mul.lo.s32 	%r13, %r5, %r2;
	add.s32 	%r14, %r13, %r1;
	mul.wide.u32 	%rd3, %r14, 4;
	add.s64 	%rd4, %rd2, %rd3;
	ld.global.f32 	%f2, [%rd4];
	mad.lo.s32 	%r15, %r5, %r3, %r1;
	mul.wide.u32 	%rd5, %r15, 4;
	add.s64 	%rd6, %rd2, %rd5;
	ld.global.f32 	%f3, [%rd6];
	add.s32 	%r16, %r13, %r4;
	mul.wide.u32 	%rd7, %r16, 4;
	add.s64 	%rd8, %rd2, %rd7;
	ld.global.f32 	%f4, [%rd8];
	mul.f32 	%f5, %f3, %f4;
	div.rn.f32 	%f6, %f5, %f1;
	sub.f32 	%f7, %f2, %f6;
	st.global.f32 	[%rd4], %f7;
$L__BB3_2:
	ret;

}
	// .globl	pivot_update_row
.visible .entry pivot_update_row(
	.param .f32 pivot_update_row_param_0,
	.param .u32 pivot_update_row_param_1,
	.param .u32 pivot_update_row_param_2,
	.param .u64 .ptr .align 1 pivot_update_row_param_3
)
{
	.reg .pred 	%p<2>;
	.reg .b32 	%r<8>;
	.reg .b32 	%f<5>;
	.reg .b64 	%rd<8>;

	ld.param.f32 	%f1, [pivot_update_row_param_0];
	ld.param.u32 	%r3, [pivot_update_row_param_1];
	ld.param.u32 	%r4, [pivot_update_row_param_2];
	ld.param.u64 	%rd1, [pivot_update_row_param_3];
	mul.lo.s32 	%r1, %r4, %r3;
	mov.u32 	%r5, %ctaid.x;
	mov.u32 	%r6, %ntid.x;
	mov.u32 	%r7, %tid.x;
	mad.lo.s32 	%r2, %r5, %r6, %r7;
	setp.ge.s32 	%p1, %r2, %r4;
	@%p1 bra 	$L__BB4_2;
	cvt.s64.s32 	%rd2, %r1;
	cvta.to.global.u64 	%rd3, %rd1;
	cvt.s64.s32 	%rd4, %r2;
	add.s64 	%rd5, %rd2, %rd4;
	shl.b64 	%rd6, %rd5, 2;
	add.s64 	%rd7, %rd3, %rd6;
	ld.global.f32 	%f2, [%rd7];
	neg.f32 	%f3, %f2;
	div.rn.f32 	%f4, %f3, %f1;
	st.global.f32 	[%rd7], %f4;
$L__BB4_2:
	ret;

}
	// .globl	pivot_update_column
.visible .entry pivot_update_column(
	.param .f32 pivot_update_column_param_0,
	.param .u32 pivot_update_column_param_1,
	.param .u32 pivot_update_column_param_2,
	.param .u32 pivot_update_column_param_3,
	.param .u64 .ptr .align 1 pivot_update_column_param_4
)
{
	.reg .pred 	%p<2>;
	.reg .b32 	%r<9>;
	.reg .b32 	%f<4>;
	.reg .b64 	%rd<8>;

	ld.param.f32 	%f1, [pivot_update_column_param_0];
	ld.param.u32 	%r2, [pivot_update_column_param_1];
	ld.param.u32 	%r4, [pivot_update_column_param_2];
	ld.param.u32 	%r3, [pivot_update_column_param_3];
	ld.param.u64 	%rd1, [pivot_update_column_param_4];
	mov.u32 	%r5, %ctaid.x;
	mov.u32 	%r6, %ntid.x;
	mov.u32 	%r7, %tid.x;
	mad.lo.s32 	%r1, %r5, %r6, %r7;
	setp.ge.s32 	%p1, %r1, %r4;
	@%p1 bra 	$L__BB5_2;
	cvt.s64.s32 	%rd2, %r2;
	cvta.to.global.u64 	%rd3, %rd1;
	mul.lo.s32 	%r8, %r3, %r1;
	cvt.s64.s32 	%rd4, %r8;
	add.s64 	%rd5, %rd4, %rd2;
	shl.b64 	%rd6, %rd5, 2;
	add.s64 	%rd7, %rd3, %rd6;
	ld.global.f32 	%f2, [%rd7];
	div.rn.f32 	%f3, %f2, %f1;
	st.global.f32 	[%rd7], %f3;
$L__BB5_2:
	ret;

}
	// .globl	update_assignment
.visible .entry update_assignment(
	.param .u32 update_assignment_param_0,
	.param .u64 .ptr .align 1 update_assignment_param_1,
	.param .u64 .ptr .align 1 update_assignment_param_2,
	.param .u64 .ptr .align 1 update_assignment_param_3,
	.param .u64 .ptr .align 1 update_assignment_param_4
)
{
	.reg .pred 	%p<6>;
	.reg .b32 	%r<15>;
	.reg .b32 	%f<8>;
	.reg .b64 	%rd<16>;

	ld.param.u32 	%r8, [update_assignment_param_0];
	ld.param.u64 	%rd1, [update_assignment_param_1];
	ld.param.u64 	%rd2, [update_assignment_param_2];
	ld.param.u64 	%rd3, [update_assignment_param_3];
	ld.param.u64 	%rd4, [update_assignment_param_4];
	mov.u32 	%r14, %ntid.x;
	mov.u32 	%r2, %ctaid.x;
	mov.u32 	%r3, %tid.x;
	mad.lo.s32 	%r4, %r14, %r2, %r3;
	setp.ge.s32 	%p1, %r4, %r8;
	@%p1 bra 	$L__BB6_7;
	cvta.to.global.u64 	%rd5, %rd3;
	cvta.to.global.u64 	%rd6, %rd2;
	cvta.to.global.u64 	%rd7, %rd1;
	mul.wide.s32 	%rd8, %r4, 4;
	add.s64 	%rd9, %rd5, %rd8;
	ld.global.u32 	%r9, [%rd9];
	mul.wide.s32 	%rd10, %r9, 4;
	add.s64 	%rd11, %rd6, %rd10;
	ld.global.f32 	%f1, [%rd11];
	add.s64 	%rd12, %rd7, %rd8;
	ld.global.f32 	%f2, [%rd12];
	mul.f32 	%f3, %f1, %f2;
	shl.b32 	%r10, %r3, 2;
	mov.u32 	%r11, partial_sums;
	add.s32 	%r5, %r11, %r10;
	st.shared.f32 	[%r5], %f3;
	bar.sync 	0;
	setp.lt.u32 	%p2, %r14, 2;
	@%p2 bra 	$L__BB6_5;
$L__BB6_2:
	shr.u32 	%r7, %r14, 1;
	setp.ge.u32 	%p3, %r3, %r7;
	@%p3 bra 	$L__BB6_4;
	shl.b32 	%r12, %r7, 2;
	add.s32 	%r13, %r5, %r12;
	ld.shared.f32 	%f4, [%r13];
	ld.shared.f32 	%f5, [%r5];
	add.f32 	%f6, %f4, %f5;
	st.shared.f32 	[%r5], %f6;
$L__BB6_4:
	bar.sync 	0;
	setp.gt.u32 	%p4, %r14, 3;
	mov.u32 	%r14, %r7;
	@%p4 bra 	$L__BB6_2;
$L__BB6_5:
	setp.ne.s32 	%p5, %r3, 0;
	@%p5 bra 	$L__BB6_7;
	ld.shared.f32 	%f7, [partial_sums];
	cvta.to.global.u64 	%rd13, %rd4;
	mul.wide.u32 	%rd14, %r2, 4;
	add.s64 	%rd15, %rd13, %rd14;
	st.global.f32 	[%rd15], %f7;
$L__BB6_7:
	ret;

}
	// .globl	update_assignment_complete
.visible .entry update_assignment_complete(
	.param .u32 update_assignment_complete_param_0,
	.param .u64 .ptr .align 1 update_assignment_complete_param_1,
	.param .u64 .ptr .align 1 update_assignment_complete_param_2
)
{
	.reg .pred 	%p<5>;
	.reg .b32 	%r<12>;
	.reg .b32 	%f<6>;
	.reg .b64 	%rd<9>;

	ld.param.u32 	%r6, [update_assignment_complete_param_0];
	ld.param.u64 	%rd2, [update_assignment_complete_param_1];
	ld.param.u64 	%rd1, [update_assignment_complete_param_2];
	cvta.to.global.u64 	%rd3, %rd2;
	mov.u32 	%r1, %tid.x;
	mul.wide.u32 	%rd4, %r1, 4;
	add.s64 	%rd5, %rd3, %rd4;
	ld.global.f32 	%f1, [%rd5];
	shl.b32 	%r7, %r1, 2;
	mov.u32 	%r8, partial_sums;
	add.s32 	%r2, %r8, %r7;
	st.shared.f32 	[%r2], %f1;
	bar.sync 	0;
	mov.u32 	%r11, %ntid.x;
	setp.lt.u32 	%p1, %r11, 2;
	@%p1 bra 	$L__BB7_4;
$L__BB7_1:
	shr.u32 	%r5, %r11, 1;
	setp.ge.u32 	%p2, %r1, %r5;
	@%p2 bra 	$L__BB7_3;
	shl.b32 	%r9, %r5, 2;
	add.s32 	%r10, %r2, %r9;
	ld.shared.f32 	%f2, [%r10];
	ld.shared.f32 	%f3, [%r2];
	add.f32 	%f4, %f2, %f3;
	st.shared.f32 	[%r2], %f4;
$L__BB7_3:
	bar.sync 	0;
	setp.gt.u32 	%p3, %r11, 3;
	mov.u32 	%r11, %r5;
	@%p3 bra 	$L__BB7_1;
$L__BB7_4:
	setp.ne.s32 	%p4, %r1, 0;
	@%p4 bra 	$L__BB7_6;
	ld.shared.f32 	%f5, [partial_sums];
	cvta.to.global.u64 	%rd6, %rd1;
	mul.wide.s32 	%rd7, %r6, 4;
	add.s64 	%rd8, %rd6, %rd7;
	st.global.f32 	[%rd8], %f5;
$L__BB7_6:
	ret;

}


// ===== COMPILED SASS (sm_100) =====

	.target	sm_100

	.elftype	@"ET_EXEC"


//--------------------- .note.nv.tkinfo           --------------------------
	.section	.note.nv.tkinfo,"",@"SHT_NOTE"
	.sectionflags	@"SHF_NOTE_NV_TKINFO"
	.tkinfo
        /*0018*/ 	.word	0x00000002
        /*0030*/ 	.string	""
        /*0030*/ 	.string	"ptxas"
        /*0030*/ 	.string	"Cuda compilation tools, release 13.0, V13.0.88"
        /*0030*/ 	.string	"Build cuda_13.0.r13.0/compiler.36424714_0"
        /*0030*/ 	.string	"-arch sm_100 -m 64 "



//--------------------- .note.nv.cuinfo           --------------------------
	.section	.note.nv.cuinfo,"",@"SHT_NOTE"
	.sectionflags	@"SHF_NOTE_NV_CUINFO"
        /*0018*/ 	.short	0x0002
        /*001a*/ 	.short	0x0064
        /*001c*/ 	.short	0x0082
	.zero		2


//--------------------- .nv.info                  --------------------------
	.section	.nv.info,"",@"SHT_CUDA_INFO"
	.align	4


	//----- nvinfo : EIATTR_REGCOUNT
	.align		4
        /*0000*/ 	.byte	0x04, 0x2f
        /*0002*/ 	.short	(.L_1 - .L_0)
	.align		4
.L_0:
        /*0004*/ 	.word	index@(check_bounds)
        /*0008*/ 	.word	0x0000000e


	//----- nvinfo : EIATTR_FRAME_SIZE
	.align		4
.L_1:
        /*000c*/ 	.byte	0x04, 0x11
        /*000e*/ 	.short	(.L_3 - .L_2)
	.align		4
.L_2:
        /*0010*/ 	.word	index@(check_bounds)
        /*0014*/ 	.word	0x00000000


	//----- nvinfo : EIATTR_REGCOUNT
	.align		4
.L_3:
        /*0018*/ 	.byte	0x04, 0x2f
        /*001a*/ 	.short	(.L_5 - .L_4)
	.align		4
.L_4:
        /*001c*/ 	.word	index@(find_suitable)
        /*0020*/ 	.word	0x00000016


	//----- nvinfo : EIATTR_FRAME_SIZE
	.align		4
.L_5:
        /*0024*/ 	.byte	0x04, 0x11
        /*0026*/ 	.short	(.L_7 - .L_6)
	.align		4
.L_6:
        /*0028*/ 	.word	index@(find_suitable)
        /*002c*/ 	.word	0x00000000


	//----- nvinfo : EIATTR_REGCOUNT
	.align		4
.L_7:
        /*0030*/ 	.byte	0x04, 0x2f
        /*0032*/ 	.short	(.L_9 - .L_8)
	.align		4
.L_8:
        /*0034*/ 	.word	index@(find_suitable_complete)
        /*0038*/ 	.word	0x00000014


	//----- nvinfo : EIATTR_FRAME_SIZE
	.align		4
.L_9:
        /*003c*/ 	.byte	0x04, 0x11
        /*003e*/ 	.short	(.L_11 - .L_10)
	.align		4
.L_10:
        /*0040*/ 	.word	index@($__internal_3_$__cuda_sm3x_div_rn_noftz_f32_slowpath)
        /*0044*/ 	.word	0x00000000


	//----- nvinfo : EIATTR_FRAME_SIZE
	.align		4
.L_11:
        /*0048*/ 	.byte	0x04, 0x11
        /*004a*/ 	.short	(.L_13 - .L_12)
	.align		4
.L_12:
        /*004c*/ 	.word	index@(find_suitable_complete)
        /*0050*/ 	.word	0x00000000


	//----- nvinfo : EIATTR_REGCOUNT
	.align		4
.L_13:
        /*0054*/ 	.byte	0x04, 0x2f
        /*0056*/ 	.short	(.L_15 - .L_14)
	.align		4
.L_14:
        /*0058*/ 	.word	index@(pivot_update_inner)
        /*005c*/ 	.word	0x00000012


	//----- nvinfo : EIATTR_FRAME_SIZE
	.align		4
.L_15:
        /*0060*/ 	.byte	0x04, 0x11
        /*0062*/ 	.short	(.L_17 - .L_16)
	.align		4
.L_16:
        /*0064*/ 	.word	index@($__internal_2_$__cuda_sm3x_div_rn_noftz_f32_slowpath)
        /*0068*/ 	.word	0x00000000


	//----- nvinfo : EIATTR_FRAME_SIZE
	.align		4
.L_17:
        /*006c*/ 	.byte	0x04, 0x11
        /*006e*/ 	.short	(.L_19 - .L_18)
	.align		4
.L_18:
        /*0070*/ 	.word	index@(pivot_update_inner)
        /*0074*/ 	.word	0x00000000


	//----- nvinfo : EIATTR_REGCOUNT
	.align		4
.L_19:
        /*0078*/ 	.byte	0x04, 0x2f
        /*007a*/ 	.short	(.L_21 - .L_20)
	.align		4
.L_20:
        /*007c*/ 	.word	index@(pivot_update_row)
        /*0080*/ 	.word	0x00000011


	//----- nvinfo : EIATTR_FRAME_SIZE
	.align		4
.L_21:
        /*0084*/ 	.byte	0x04, 0x11
        /*0086*/ 	.short	(.L_23 - .L_22)
	.align		4
.L_22:
        /*0088*/ 	.word	index@($__internal_1_$__cuda_sm3x_div_rn_noftz_f32_slowpath)
        /*008c*/ 	.word	0x00000000


	//----- nvinfo : EIATTR_FRAME_SIZE
	.align		4
.L_23:
        /*0090*/ 	.byte	0x04, 0x11
        /*0092*/ 	.short	(.L_25 - .L_24)
	.align		4
.L_24:
        /*0094*/ 	.word	index@(pivot_update_row)
        /*0098*/ 	.word	0x00000000


	//----- nvinfo : EIATTR_REGCOUNT
	.align		4
.L_25:
        /*009c*/ 	.byte	0x04, 0x2f
        /*009e*/ 	.short	(.L_27 - .L_26)
	.align		4
.L_26:
        /*00a0*/ 	.word	index@(pivot_update_column)
        /*00a4*/ 	.word	0x00000010


	//----- nvinfo : EIATTR_FRAME_SIZE
	.align		4
.L_27:
        /*00a8*/ 	.byte	0x04, 0x11
        /*00aa*/ 	.short	(.L_29 - .L_28)
	.align		4
.L_28:
        /*00ac*/ 	.word	index@($__internal_0_$__cuda_sm3x_div_rn_noftz_f32_slowpath)
        /*00b0*/ 	.word	0x00000000


	//----- nvinfo : EIATTR_FRAME_SIZE
	.align		4
.L_29:
        /*00b4*/ 	.byte	0x04, 0x11
        /*00b6*/ 	.short	(.L_31 - .L_30)
	.align		4
.L_30:
        /*00b8*/ 	.word	index@(pivot_update_column)
        /*00bc*/ 	.word	0x00000000


	//----- nvinfo : EIATTR_REGCOUNT
	.align		4
.L_31:
        /*00c0*/ 	.byte	0x04, 0x2f
        /*00c2*/ 	.short	(.L_33 - .L_32)
	.align		4
.L_32:
        /*00c4*/ 	.word	index@(update_assignment)
        /*00c8*/ 	.word	0x0000000e


	//----- nvinfo : EIATTR_FRAME_SIZE
	.align		4
.L_33:
        /*00cc*/ 	.byte	0x04, 0x11
        /*00ce*/ 	.short	(.L_35 - .L_34)
	.align		4
.L_34:
        /*00d0*/ 	.word	index@(update_assignment)
        /*00d4*/ 	.word	0x00000000


	//----- nvinfo : EIATTR_REGCOUNT
	.align		4
.L_35:
        /*00d8*/ 	.byte	0x04, 0x2f
        /*00da*/ 	.short	(.L_37 - .L_36)
	.align		4
.L_36:
        /*00dc*/ 	.word	index@(update_assignment_complete)
        /*00e0*/ 	.word	0x0000000a


	//----- nvinfo : EIATTR_FRAME_SIZE
	.align		4
.L_37:
        /*00e4*/ 	.byte	0x04, 0x11
        /*00e6*/ 	.short	(.L_39 - .L_38)
	.align		4
.L_38:
        /*00e8*/ 	.word	index@(update_assignment_complete)
        /*00ec*/ 	.word	0x00000000


	//----- nvinfo : EIATTR_MIN_STACK_SIZE
	.align		4
.L_39:
        /*00f0*/ 	.byte	0x04, 0x12
        /*00f2*/ 	.short	(.L_41 - .L_40)
	.align		4
.L_40:
        /*00f4*/ 	.word	index@(update_assignment_complete)
        /*00f8*/ 	.word	0x00000000


	//----- nvinfo : EIATTR_MIN_STACK_SIZE
	.align		4
.L_41:
        /*00fc*/ 	.byte	0x04, 0x12
        /*00fe*/ 	.short	(.L_43 - .L_42)
	.align		4
.L_42:
        /*0100*/ 	.word	index@(update_assignment)
        /*0104*/ 	.word	0x00000000


	//----- nvinfo : EIATTR_MIN_STACK_SIZE
	.align		4
.L_43:
        /*0108*/ 	.byte	0x04, 0x12
        /*010a*/ 	.short	(.L_45 - .L_44)
	.align		4
.L_44:
        /*010c*/ 	.word	index@(pivot_update_column)
        /*0110*/ 	.word	0x00000000


	//----- nvinfo : EIATTR_MIN_STACK_SIZE
	.align		4
.L_45:
        /*0114*/ 	.byte	0x04, 0x12
        /*0116*/ 	.short	(.L_47 - .L_46)
	.align		4
.L_46:
        /*0118*/ 	.word	index@(pivot_update_row)
        /*011c*/ 	.word	0x00000000


	//----- nvinfo : EIATTR_MIN_STACK_SIZE
	.align		4
.L_47:
        /*0120*/ 	.byte	0x04, 0x12
        /*0122*/ 	.short	(.L_49 - .L_48)
	.align		4
.L_48:
        /*0124*/ 	.word	index@(pivot_update_inner)
        /*0128*/ 	.word	0x00000000


	//----- nvinfo : EIATTR_MIN_STACK_SIZE
	.align		4
.L_49:
        /*012c*/ 	.byte	0x04, 0x12
        /*012e*/ 	.short	(.L_51 - .L_50)
	.align		4
.L_50:
        /*0130*/ 	.word	index@(find_suitable_complete)
        /*0134*/ 	.word	0x00000000


	//----- nvinfo : EIATTR_MIN_STACK_SIZE
	.align		4
.L_51:
        /*0138*/ 	.byte	0x04, 0x12
        /*013a*/ 	.short	(.L_53 - .L_52)
	.align		4
.L_52:
        /*013c*/ 	.word	index@(find_suitable)
        /*0140*/ 	.word	0x00000000


	//----- nvinfo : EIATTR_MIN_STACK_SIZE
	.align		4
.L_53:
        /*0144*/ 	.byte	0x04, 0x12
        /*0146*/ 	.short	(.L_55 - .L_54)
	.align		4
.L_54:
        /*0148*/ 	.word	index@(check_bounds)
        /*014c*/ 	.word	0x00000000
.L_55:


//--------------------- .nv.compat                --------------------------
	.section	.nv.compat,"",@"SHT_CUDA_COMPAT_INFO"
	.align	4
        /*0000*/ 	.byte	0x02, 0x09, 0x00, 0x00, 0x02, 0x02, 0x01, 0x00, 0x02, 0x05, 0x05, 0x00, 0x03, 0x07, 0x01, 0x01
        /*0010*/ 	.byte	0x02, 0x03, 0x00, 0x00, 0x02, 0x06, 0x01, 0x00, 0x04, 0x0b, 0x08, 0x00, 0x01, 0x00, 0x00, 0x00
        /*0020*/ 	.byte	0x00, 0x00, 0x00, 0x00


//--------------------- .nv.info.update_assignment_complete --------------------------
	.section	.nv.info.update_assignment_complete,"",@"SHT_CUDA_INFO"
	.sectionflags	@""
	.align	4


	//----- nvinfo : EIATTR_CUDA_API_VERSION
	.align		4
        /*0000*/ 	.byte	0x04, 0x37
        /*0002*/ 	.short	(.L_57 - .L_56)
.L_56:
        /*0004*/ 	.word	0x00000082


	//----- nvinfo : EIATTR_KPARAM_INFO
	.align		4
.L_57:
        /*0008*/ 	.byte	0x04, 0x17
        /*000a*/ 	.short	(.L_59 - .L_58)
.L_58:
        /*000c*/ 	.word	0x00000000
        /*0010*/ 	.short	0x0002
        /*0012*/ 	.short	0x0010
        /*0014*/ 	.byte	0x00, 0xf5, 0x21, 0x00


	//----- nvinfo : EIATTR_KPARAM_INFO
	.align		4
.L_59:
        /*0018*/ 	.byte	0x04, 0x17
        /*001a*/ 	.short	(.L_61 - .L_60)
.L_60:
        /*001c*/ 	.word	0x00000000
        /*0020*/ 	.short	0x0001
        /*0022*/ 	.short	0x0008
        /*0024*/ 	.byte	0x00, 0xf5, 0x21, 0x00


	//----- nvinfo : EIATTR_KPARAM_INFO
	.align		4
.L_61:
        /*0028*/ 	.byte	0x04, 0x17
        /*002a*/ 	.short	(.L_63 - .L_62)
.L_62:
        /*002c*/ 	.word	0x00000000
        /*0030*/ 	.short	0x0000
        /*0032*/ 	.short	0x0000
        /*0034*/ 	.byte	0x00, 0xf0, 0x11, 0x00


	//----- nvinfo : EIATTR_SPARSE_MMA_MASK
	.align		4
.L_63:
        /*0038*/ 	.byte	0x03, 0x50
        /*003a*/ 	.short	0x0000


	//----- nvinfo : EIATTR_MAXREG_COUNT
	.align		4
        /*003c*/ 	.byte	0x03, 0x1b
        /*003e*/ 	.short	0x00ff


	//----- nvinfo : EIATTR_NUM_BARRIERS
	.align		4
        /*0040*/ 	.byte	0x02, 0x4c
        /*0042*/ 	.byte	0x01
	.zero		1


	//----- nvinfo : EIATTR_MERCURY_ISA_VERSION
	.align		4
        /*0044*/ 	.byte	0x03, 0x5f
        /*0046*/ 	.short	0x0101


	//----- nvinfo : EIATTR_VRC_CTA_INIT_COUNT
	.align		4
        /*0048*/ 	.byte	0x02, 0x4a
	.zero		1
	.zero		1


	//----- nvinfo : EIATTR_EXIT_INSTR_OFFSETS
	.align		4
        /*004c*/ 	.byte	0x04, 0x1c
        /*004e*/ 	.short	(.L_65 - .L_64)


	//   ....[0]....
.L_64:
        /*0050*/ 	.word	0x000001c0


	//   ....[1]....
        /*0054*/ 	.word	0x00000250


	//----- nvinfo : EIATTR_CBANK_PARAM_SIZE
	.align		4
.L_65:
        /*0058*/ 	.byte	0x03, 0x19
        /*005a*/ 	.short	0x0018


	//----- nvinfo : EIATTR_PARAM_CBANK
	.align		4
        /*005c*/ 	.byte	0x04, 0x0a
        /*005e*/ 	.short	(.L_67 - .L_66)
	.align		4
.L_66:
        /*0060*/ 	.word	index@(.nv.constant0.update_assignment_complete)
        /*0064*/ 	.short	0x0380
        /*0066*/ 	.short	0x0018


	//----- nvinfo : EIATTR_SW_WAR
	.align		4
.L_67:
        /*0068*/ 	.byte	0x04, 0x36
        /*006a*/ 	.short	(.L_69 - .L_68)
.L_68:
        /*006c*/ 	.word	0x00000008
.L_69:


//--------------------- .nv.info.update_assignment --------------------------
	.section	.nv.info.update_assignment,"",@"SHT_CUDA_INFO"
	.sectionflags	@""
	.align	4


	//----- nvinfo : EIATTR_CUDA_API_VERSION
	.align		4
        /*0000*/ 	.byte	0x04, 0x37
        /*0002*/ 	.short	(.L_71 - .L_70)
.L_70:
        /*0004*/ 	.word	0x00000082


	//----- nvinfo : EIATTR_KPARAM_INFO
	.align		4
.L_71:
        /*0008*/ 	.byte	0x04, 0x17
        /*000a*/ 	.short	(.L_73 - .L_72)
.L_72:
        /*000c*/ 	.word	0x00000000
        /*0010*/ 	.short	0x0004
        /*0012*/ 	.short	0x0020
        /*0014*/ 	.byte	0x00, 0xf5, 0x21, 0x00


	//----- nvinfo : EIATTR_KPARAM_INFO
	.align		4
.L_73:
        /*0018*/ 	.byte	0x04, 0x17
        /*001a*/ 	.short	(.L_75 - .L_74)
.L_74:
        /*001c*/ 	.word	0x00000000
        /*0020*/ 	.short	0x0003
        /*0022*/ 	.short	0x0018
        /*0024*/ 	.byte	0x00, 0xf5, 0x21, 0x00


	//----- nvinfo : EIATTR_KPARAM_INFO
	.align		4
.L_75:
        /*0028*/ 	.byte	0x04, 0x17
        /*002a*/ 	.short	(.L_77 - .L_76)
.L_76:
        /*002c*/ 	.word	0x00000000
        /*0030*/ 	.short	0x0002
        /*0032*/ 	.short	0x0010
        /*0034*/ 	.byte	0x00, 0xf5, 0x21, 0x00


	//----- nvinfo : EIATTR_KPARAM_INFO
	.align		4
.L_77:
        /*0038*/ 	.byte	0x04, 0x17
        /*003a*/ 	.short	(.L_79 - .L_78)
.L_78:
        /*003c*/ 	.word	0x00000000
        /*0040*/ 	.short	0x0001
        /*0042*/ 	.short	0x0008
        /*0044*/ 	.byte	0x00, 0xf5, 0x21, 0x00


	//----- nvinfo : EIATTR_KPARAM_INFO
	.align		4
.L_79:
        /*0048*/ 	.byte	0x04, 0x17
        /*004a*/ 	.short	(.L_81 - .L_80)
.L_80:
        /*004c*/ 	.word	0x00000000
        /*0050*/ 	.short	0x0000
        /*0052*/ 	.short	0x0000
        /*0054*/ 	.byte	0x00, 0xf0, 0x11, 0x00


	//----- nvinfo : EIATTR_SPARSE_MMA_MASK
	.align		4
.L_81:
        /*0058*/ 	.byte	0x03, 0x50
        /*005a*/ 	.short	0x0000


	//----- nvinfo : EIATTR_MAXREG_COUNT
	.align		4
        /*005c*/ 	.byte	0x03, 0x1b
        /*005e*/ 	.short	0x00ff


	//----- nvinfo : EIATTR_NUM_BARRIERS
	.align		4
        /*0060*/ 	.byte	0x02, 0x4c
        /*0062*/ 	.byte	0x01
	.zero		1


	//----- nvinfo : EIATTR_MERCURY_ISA_VERSION
	.align		4
        /*0064*/ 	.byte	0x03, 0x5f
        /*0066*/ 	.short	0x0101


	//----- nvinfo : EIATTR_VRC_CTA_INIT_COUNT
	.align		4
        /*0068*/ 	.byte	0x02, 0x4a
	.zero		1
	.zero		1


	//----- nvinfo : EIATTR_EXIT_INSTR_OFFSETS
	.align		4
        /*006c*/ 	.byte	0x04, 0x1c
        /*006e*/ 	.short	(.L_83 - .L_82)


	//   ....[0]....
.L_82:
        /*0070*/ 	.word	0x00000080


	//   ....[1]....
        /*0074*/ 	.word	0x00000280


	//   ....[2]....
        /*0078*/ 	.word	0x00000300


	//----- nvinfo : EIATTR_CBANK_PARAM_SIZE
	.align		4
.L_83:
        /*007c*/ 	.byte	0x03, 0x19
        /*007e*/ 	.short	0x0028


	//----- nvinfo : EIATTR_PARAM_CBANK
	.align		4
        /*0080*/ 	.byte	0x04, 0x0a
        /*0082*/ 	.short	(.L_85 - .L_84)
	.align		4
.L_84:
        /*0084*/ 	.word	index@(.nv.constant0.update_assignment)
        /*0088*/ 	.short	0x0380
        /*008a*/ 	.short	0x0028


	//----- nvinfo : EIATTR_SW_WAR
	.align		4
.L_85:
        /*008c*/ 	.byte	0x04, 0x36
        /*008e*/ 	.short	(.L_87 - .L_86)
.L_86:
        /*0090*/ 	.word	0x00000008
.L_87:


//--------------------- .nv.info.pivot_update_column --------------------------
	.section	.nv.info.pivot_update_column,"",@"SHT_CUDA_INFO"
	.sectionflags	@""
	.align	4


	//----- nvinfo : EIATTR_CUDA_API_VERSION
	.align		4
        /*0000*/ 	.byte	0x04, 0x37
        /*0002*/ 	.short	(.L_89 - .L_88)
.L_88:
        /*0004*/ 	.word	0x00000082


	//----- nvinfo : EIATTR_KPARAM_INFO
	.align		4
.L_89:
        /*0008*/ 	.byte	0x04, 0x17
        /*000a*/ 	.short	(.L_91 - .L_90)
.L_90:
        /*000c*/ 	.word	0x00000000
        /*0010*/ 	.short	0x0004
        /*0012*/ 	.short	0x0010
        /*0014*/ 	.byte	0x00, 0xf5, 0x21, 0x00


	//----- nvinfo : EIATTR_KPARAM_INFO
	.align		4
.L_91:
        /*0018*/ 	.byte	0x04, 0x17
        /*001a*/ 	.short	(.L_93 - .L_92)
.L_92:
        /*001c*/ 	.word	0x00000000
        /*0020*/ 	.short	0x0003
        /*0022*/ 	.short	0x000c
        /*0024*/ 	.byte	0x00, 0xf0, 0x11, 0x00


	//----- nvinfo : EIATTR_KPARAM_INFO
	.align		4
.L_93:
        /*0028*/ 	.byte	0x04, 0x17
        /*002a*/ 	.short	(.L_95 - .L_94)
.L_94:
        /*002c*/ 	.word	0x00000000
        /*0030*/ 	.short	0x0002
        /*0032*/ 	.short	0x0008
        /*0034*/ 	.byte	0x00, 0xf0, 0x11, 0x00


	//----- nvinfo : EIATTR_KPARAM_INFO
	.align		4
.L_95:
        /*0038*/ 	.byte	0x04, 0x17
        /*003a*/ 	.short	(.L_97 - .L_96)
.L_96:
        /*003c*/ 	.word	0x00000000
        /*0040*/ 	.short	0x0001
        /*0042*/ 	.short	0x0004
        /*0044*/ 	.byte	0x00, 0xf0, 0x11, 0x00


	//----- nvinfo : EIATTR_KPARAM_INFO
	.align		4
.L_97:
        /*0048*/ 	.byte	0x04, 0x17
        /*004a*/ 	.short	(.L_99 - .L_98)
.L_98:
        /*004c*/ 	.word	0x00000000
        /*0050*/ 	.short	0x0000
        /*0052*/ 	.short	0x0000
        /*0054*/ 	.byte	0x00, 0xf0, 0x11, 0x00


	//----- nvinfo : EIATTR_SPARSE_MMA_MASK
	.align		4
.L_99:
        /*0058*/ 	.byte	0x03, 0x50
        /*005a*/ 	.short	0x0000


	//----- nvinfo : EIATTR_MAXREG_COUNT
	.align		4
        /*005c*/ 	.byte	0x03, 0x1b
        /*005e*/ 	.short	0x00ff


	//----- nvinfo : EIATTR_MERCURY_ISA_VERSION
	.align		4
        /*0060*/ 	.byte	0x03, 0x5f
        /*0062*/ 	.short	0x0101


	//----- nvinfo : EIATTR_VRC_CTA_INIT_COUNT
	.align		4
        /*0064*/ 	.byte	0x02, 0x4a
	.zero		1
	.zero		1


	//----- nvinfo : EIATTR_EXIT_INSTR_OFFSETS
	.align		4
        /*0068*/ 	.byte	0x04, 0x1c
        /*006a*/ 	.short	(.L_101 - .L_100)


	//   ....[0]....
.L_100:
        /*006c*/ 	.word	0x00000070


	//   ....[1]....
        /*0070*/ 	.word	0x00000210


	//----- nvinfo : EIATTR_CRS_STACK_SIZE
	.align		4
.L_101:
        /*0074*/ 	.byte	0x04, 0x1e
        /*0076*/ 	.short	(.L_103 - .L_102)
.L_102:
        /*0078*/ 	.word	0x00000000


	//----- nvinfo : EIATTR_CBANK_PARAM_SIZE
	.align		4
.L_103:
        /*007c*/ 	.byte	0x03, 0x19
        /*007e*/ 	.short	0x0018


	//----- nvinfo : EIATTR_PARAM_CBANK
	.align		4
        /*0080*/ 	.byte	0x04, 0x0a
        /*0082*/ 	.short	(.L_105 - .L_104)
	.align		4
.L_104:
        /*0084*/ 	.word	index@(.nv.constant0.pivot_update_column)
        /*0088*/ 	.short	0x0380
        /*008a*/ 	.short	0x0018


	//----- nvinfo : EIATTR_SW_WAR
	.align		4
.L_105:
        /*008c*/ 	.byte	0x04, 0x36
        /*008e*/ 	.short	(.L_107 - .L_106)
.L_106:
        /*0090*/ 	.word	0x00000008
.L_107:


//--------------------- .nv.info.pivot_update_row --------------------------
	.section	.nv.info.pivot_update_row,"",@"SHT_CUDA_INFO"
	.sectionflags	@""
	.align	4


	//----- nvinfo : EIATTR_CUDA_API_VERSION
	.align		4
        /*0000*/ 	.byte	0x04, 0x37
        /*0002*/ 	.short	(.L_109 - .L_108)
.L_108:
        /*0004*/ 	.word	0x00000082


	//----- nvinfo : EIATTR_KPARAM_INFO
	.align		4
.L_109:
        /*0008*/ 	.byte	0x04, 0x17
        /*000a*/ 	.short	(.L_111 - .L_110)
.L_110:
        /*000c*/ 	.word	0x00000000
        /*0010*/ 	.short	0x0003
        /*0012*/ 	.short	0x0010
        /*0014*/ 	.byte	0x00, 0xf5, 0x21, 0x00


	//----- nvinfo : EIATTR_KPARAM_INFO
	.align		4
.L_111:
        /*0018*/ 	.byte	0x04, 0x17
        /*001a*/ 	.short	(.L_113 - .L_112)
.L_112:
        /*001c*/ 	.word	0x00000000
        /*0020*/ 	.short	0x0002
        /*0022*/ 	.short	0x0008
        /*0024*/ 	.byte	0x00, 0xf0, 0x11, 0x00


	//----- nvinfo : EIATTR_KPARAM_INFO
	.align		4
.L_113:
        /*0028*/ 	.byte	0x04, 0x17
        /*002a*/ 	.short	(.L_115 - .L_114)
.L_114:
        /*002c*/ 	.word	0x00000000
        /*0030*/ 	.short	0x0001
        /*0032*/ 	.short	0x0004
        /*0034*/ 	.byte	0x00, 0xf0, 0x11, 0x00


	//----- nvinfo : EIATTR_KPARAM_INFO
	.align		4
.L_115:
        /*0038*/ 	.byte	0x04, 0x17
        /*003a*/ 	.short	(.L_117 - .L_116)
.L_116:
        /*003c*/ 	.word	0x00000000
        /*0040*/ 	.short	0x0000
        /*0042*/ 	.short	0x0000
        /*0044*/ 	.byte	0x00, 0xf0, 0x11, 0x00


	//----- nvinfo : EIATTR_SPARSE_MMA_MASK
	.align		4
.L_117:
        /*0048*/ 	.byte	0x03, 0x50
        /*004a*/ 	.short	0x0000


	//----- nvinfo : EIATTR_MAXREG_COUNT
	.align		4
        /*004c*/ 	.byte	0x03, 0x1b
        /*004e*/ 	.short	0x00ff


	//----- nvinfo : EIATTR_MERCURY_ISA_VERSION
	.align		4
        /*0050*/ 	.byte	0x03, 0x5f
        /*0052*/ 	.short	0x0101


	//----- nvinfo : EIATTR_VRC_CTA_INIT_COUNT
	.align		4
        /*0054*/ 	.byte	0x02, 0x4a
	.zero		1
	.zero		1


	//----- nvinfo : EIATTR_EXIT_INSTR_OFFSETS
	.align		4
        /*0058*/ 	.byte	0x04, 0x1c
        /*005a*/ 	.short	(.L_119 - .L_118)


	//   ....[0]....
.L_118:
        /*005c*/ 	.word	0x00000090


	//   ....[1]....
        /*0060*/ 	.word	0x00000220


	//----- nvinfo : EIATTR_CRS_STACK_SIZE
	.align		4
.L_119:
        /*0064*/ 	.byte	0x04, 0x1e
        /*0066*/ 	.short	(.L_121 - .L_120)
.L_120:
        /*0068*/ 	.word	0x00000000


	//----- nvinfo : EIATTR_CBANK_PARAM_SIZE
	.align		4
.L_121:
        /*006c*/ 	.byte	0x03, 0x19
        /*006e*/ 	.short	0x0018


	//----- nvinfo : EIATTR_PARAM_CBANK
	.align		4
        /*0070*/ 	.byte	0x04, 0x0a
        /*0072*/ 	.short	(.L_123 - .L_122)
	.align		4
.L_122:
        /*0074*/ 	.word	index@(.nv.constant0.pivot_update_row)
        /*0078*/ 	.short	0x0380
        /*007a*/ 	.short	0x0018


	//----- nvinfo : EIATTR_SW_WAR
	.align		4
.L_123:
        /*007c*/ 	.byte	0x04, 0x36
        /*007e*/ 	.short	(.L_125 - .L_124)
.L_124:
        /*0080*/ 	.word	0x00000008
.L_125:


//--------------------- .nv.info.pivot_update_inner --------------------------
	.section	.nv.info.pivot_update_inner,"",@"SHT_CUDA_INFO"
	.sectionflags	@""
	.align	4


	//----- nvinfo : EIATTR_CUDA_API_VERSION
	.align		4
        /*0000*/ 	.byte	0x04, 0x37
        /*0002*/ 	.short	(.L_127 - .L_126)
.L_126:
        /*0004*/ 	.word	0x00000082


	//----- nvinfo : EIATTR_KPARAM_INFO
	.align		4
.L_127:
        /*0008*/ 	.byte	0x04, 0x17
        /*000a*/ 	.short	(.L_129 - .L_128)
.L_128:
        /*000c*/ 	.word	0x00000000
        /*0010*/ 	.short	0x0005
        /*0012*/ 	.short	0x0018
        /*0014*/ 	.byte	0x00, 0xf5, 0x21, 0x00


	//----- nvinfo : EIATTR_KPARAM_INFO
	.align		4
.L_129:
        /*0018*/ 	.byte	0x04, 0x17
        /*001a*/ 	.short	(.L_131 - .L_130)
.L_130:
        /*001c*/ 	.word	0x00000000
        /*0020*/ 	.short	0x0004
        /*0022*/ 	.short	0x0010
        /*0024*/ 	.byte	0x00, 0xf0, 0x11, 0x00


	//----- nvinfo : EIATTR_KPARAM_INFO
	.align		4
.L_131:
        /*0028*/ 	.byte	0x04, 0x17
        /*002a*/ 	.short	(.L_133 - .L_132)
.L_132:
        /*002c*/ 	.word	0x00000000
        /*0030*/ 	.short	0x0003
        /*0032*/ 	.short	0x000c
        /*0034*/ 	.byte	0x00, 0xf0, 0x11, 0x00


	//----- nvinfo : EIATTR_KPARAM_INFO
	.align		4
.L_133:
        /*0038*/ 	.byte	0x04, 0x17
        /*003a*/ 	.short	(.L_135 - .L_134)
.L_134:
        /*003c*/ 	.word	0x00000000
        /*0040*/ 	.short	0x0002
        /*0042*/ 	.short	0x0008
        /*0044*/ 	.byte	0x00, 0xf0, 0x11, 0x00


	//----- nvinfo : EIATTR_KPARAM_INFO
	.align		4
.L_135:
        /*0048*/ 	.byte	0x04, 0x17
        /*004a*/ 	.short	(.L_137 - .L_136)
.L_136:
        /*004c*/ 	.word	0x00000000
        /*0050*/ 	.short	0x0001
        /*0052*/ 	.short	0x0004
        /*0054*/ 	.byte	0x00, 0xf0, 0x11, 0x00


	//----- nvinfo : EIATTR_KPARAM_INFO
	.align		4
.L_137:
        /*0058*/ 	.byte	0x04, 0x17
        /*005a*/ 	.short	(.L_139 - .L_138)
.L_138:
        /*005c*/ 	.word	0x00000000
        /*0060*/ 	.short	0x0000
        /*0062*/ 	.short	0x0000
        /*0064*/ 	.byte	0x00, 0xf0, 0x11, 0x00


	//----- nvinfo : EIATTR_SPARSE_MMA_MASK
	.align		4
.L_139:
        /*0068*/ 	.byte	0x03, 0x50
        /*006a*/ 	.short	0x0000


	//----- nvinfo : EIATTR_MAXREG_COUNT
	.align		4
        /*006c*/ 	.byte	0x03, 0x1b
        /*006e*/ 	.short	0x00ff


	//----- nvinfo : EIATTR_MERCURY_ISA_VERSION
	.align		4
        /*0070*/ 	.byte	0x03, 0x5f
        /*0072*/ 	.short	0x0101


	//----- nvinfo : EIATTR_VRC_CTA_INIT_COUNT
	.align		4
        /*0074*/ 	.byte	0x02, 0x4a
	.zero		1
	.zero		1


	//----- nvinfo : EIATTR_EXIT_INSTR_OFFSETS
	.align		4
        /*0078*/ 	.byte	0x04, 0x1c
        /*007a*/ 	.short	(.L_141 - .L_140)


	//   ....[0]....
.L_140:
        /*007c*/ 	.word	0x00000100


	//   ....[1]....
        /*0080*/ 	.word	0x000002d0


	//----- nvinfo : EIATTR_CRS_STACK_SIZE
	.align		4
.L_141:
        /*0084*/ 	.byte	0x04, 0x1e
        /*0086*/ 	.short	(.L_143 - .L_142)
.L_142:
        /*0088*/ 	.word	0x00000000


	//----- nvinfo : EIATTR_CBANK_PARAM_SIZE
	.align		4
.L_143:
        /*008c*/ 	.byte	0x03, 0x19
        /*008e*/ 	.short	0x0020


	//----- nvinfo : EIATTR_PARAM_CBANK
	.align		4
        /*0090*/ 	.byte	0x04, 0x0a
        /*0092*/ 	.short	(.L_145 - .L_144)
	.align		4
.L_144:
        /*0094*/ 	.word	index@(.nv.constant0.pivot_update_inner)
        /*0098*/ 	.short	0x0380
        /*009a*/ 	.short	0x0020


	//----- nvinfo : EIATTR_SW_WAR
	.align		4
.L_145:
        /*009c*/ 	.byte	0x04, 0x36
        /*009e*/ 	.short	(.L_147 - .L_146)
.L_146:
        /*00a0*/ 	.word	0x00000008
.L_147:


//--------------------- .nv.info.find_suitable_complete --------------------------
	.section	.nv.info.find_suitable_complete,"",@"SHT_CUDA_INFO"
	.sectionflags	@""
	.align	4


	//----- nvinfo : EIATTR_CUDA_API_VERSION
	.align		4
        /*0000*/ 	.byte	0x04, 0x37
        /*0002*/ 	.short	(.L_149 - .L_148)
.L_148:
        /*0004*/ 	.word	0x00000082


	//----- nvinfo : EIATTR_KPARAM_INFO
	.align		4
.L_149:
        /*0008*/ 	.byte	0x04, 0x17
        /*000a*/ 	.short	(.L_151 - .L_150)
.L_150:
        /*000c*/ 	.word	0x00000000
        /*0010*/ 	.short	0x0007
        /*0012*/ 	.short	0x0030
        /*0014*/ 	.byte	0x00, 0xf5, 0x21, 0x00


	//----- nvinfo : EIATTR_KPARAM_INFO
	.align		4
.L_151:
        /*0018*/ 	.byte	0x04, 0x17
        /*001a*/ 	.short	(.L_153 - .L_152)
.L_152:
        /*001c*/ 	.word	0x00000000
        /*0020*/ 	.short	0x0006
        /*0022*/ 	.short	0x0028
        /*0024*/ 	.byte	0x00, 0xf5, 0x21, 0x00


	//----- nvinfo : EIATTR_KPARAM_INFO
	.align		4
.L_153:
        /*0028*/ 	.byte	0x04, 0x17
        /*002a*/ 	.short	(.L_155 - .L_154)
.L_154:
        /*002c*/ 	.word	0x00000000
        /*0030*/ 	.short	0x0005
        /*0032*/ 	.short	0x0020
        /*0034*/ 	.byte	0x00, 0xf5, 0x21, 0x00


	//----- nvinfo : EIATTR_KPARAM_INFO
	.align		4
.L_155:
        /*0038*/ 	.byte	0x04, 0x17
        /*003a*/ 	.short	(.L_157 - .L_156)
.L_156:
        /*003c*/ 	.word	0x00000000
        /*0040*/ 	.short	0x0004
        /*0042*/ 	.short	0x0018
        /*0044*/ 	.byte	0x00, 0xf5, 0x21, 0x00


	//----- nvinfo : EIATTR_KPARAM_INFO
	.align		4
.L_157:
        /*0048*/ 	.byte	0x04, 0x17
        /*004a*/ 	.short	(.L_159 - .L_158)
.L_158:
        /*004c*/ 	.word	0x00000000
        /*0050*/ 	.short	0x0003
        /*0052*/ 	.short	0x0010
        /*0054*/ 	.byte	0x00, 0xf5, 0x21, 0x00


	//----- nvinfo : EIATTR_KPARAM_INFO
	.align		4
.L_159:
        /*0058*/ 	.byte	0x04, 0x17
        /*005a*/ 	.short	(.L_161 - .L_160)
.L_160:
        /*005c*/ 	.word	0x00000000
        /*0060*/ 	.short	0x0002
        /*0062*/ 	.short	0x0008
        /*0064*/ 	.byte	0x00, 0xf0, 0x11, 0x00


	//----- nvinfo : EIATTR_KPARAM_INFO
	.align		4
.L_161:
        /*0068*/ 	.byte	0x04, 0x17
        /*006a*/ 	.short	(.L_163 - .L_162)
.L_162:
        /*006c*/ 	.word	0x00000000
        /*0070*/ 	.short	0x0001
        /*0072*/ 	.short	0x0004
        /*0074*/ 	.byte	0x00, 0xf0, 0x11, 0x00


	//----- nvinfo : EIATTR_KPARAM_INFO
	.align		4
.L_163:
        /*0078*/ 	.byte	0x04, 0x17
        /*007a*/ 	.short	(.L_165 - .L_164)
.L_164:
        /*007c*/ 	.word	0x00000000
        /*0080*/ 	.short	0x0000
        /*0082*/ 	.short	0x0000
        /*0084*/ 	.byte	0x00, 0xf0, 0x11, 0x00


	//----- nvinfo : EIATTR_SPARSE_MMA_MASK
	.align		4
.L_165:
        /*0088*/ 	.byte	0x03, 0x50
        /*008a*/ 	.short	0x0000


	//----- nvinfo : EIATTR_MAXREG_COUNT
	.align		4
        /*008c*/ 	.byte	0x03, 0x1b
        /*008e*/ 	.short	0x00ff


	//----- nvinfo : EIATTR_MERCURY_ISA_VERSION
	.align		4
        /*0090*/ 	.byte	0x03, 0x5f
        /*0092*/ 	.short	0x0101


	//----- nvinfo : EIATTR_VRC_CTA_INIT_COUNT
	.align		4
        /*0094*/ 	.byte	0x02, 0x4a
	.zero		1
	.zero		1


	//----- nvinfo : EIATTR_EXIT_INSTR_OFFSETS
	.align		4
        /*0098*/ 	.byte	0x04, 0x1c
        /*009a*/ 	.short	(.L_167 - .L_166)


	//   ....[0]....
.L_166:
        /*009c*/ 	.word	0x00000070


	//   ....[1]....
        /*00a0*/ 	.word	0x000003e0


	//   ....[2]....
        /*00a4*/ 	.word	0x00000460


	//   ....[3]....
        /*00a8*/ 	.word	0x000004e0


	//   ....[4]....
        /*00ac*/ 	.word	0x00000560


	//----- nvinfo : EIATTR_CRS_STACK_SIZE
	.align		4
.L_167:
        /*00b0*/ 	.byte	0x04, 0x1e
        /*00b2*/ 	.short	(.L_169 - .L_168)
.L_168:
        /*00b4*/ 	.word	0x00000000


	//----- nvinfo : EIATTR_CBANK_PARAM_SIZE
	.align		4
.L_169:
        /*00b8*/ 	.byte	0x03, 0x19
        /*00ba*/ 	.short	0x0038


	//----- nvinfo : EIATTR_PARAM_CBANK
	.align		4
        /*00bc*/ 	.byte	0x04, 0x0a
        /*00be*/ 	.short	(.L_171 - .L_170)
	.align		4
.L_170:
        /*00c0*/ 	.word	index@(.nv.constant0.find_suitable_complete)
        /*00c4*/ 	.short	0x0380
        /*00c6*/ 	.short	0x0038


	//----- nvinfo : EIATTR_SW_WAR
	.align		4
.L_171:
        /*00c8*/ 	.byte	0x04, 0x36
        /*00ca*/ 	.short	(.L_173 - .L_172)
.L_172:
        /*00cc*/ 	.word	0x00000008
.L_173:


//--------------------- .nv.info.find_suitable    --------------------------
	.section	.nv.info.find_suitable,"",@"SHT_CUDA_INFO"
	.sectionflags	@""
	.align	4


	//----- nvinfo : EIATTR_CUDA_API_VERSION
	.align		4
        /*0000*/ 	.byte	0x04, 0x37
        /*0002*/ 	.short	(.L_175 - .L_174)
.L_174:
        /*0004*/ 	.word	0x00000082


	//----- nvinfo : EIATTR_KPARAM_INFO
	.align		4
.L_175:
        /*0008*/ 	.byte	0x04, 0x17
        /*000a*/ 	.short	(.L_177 - .L_176)
.L_176:
        /*000c*/ 	.word	0x00000000
        /*0010*/ 	.short	0x000a
        /*0012*/ 	.short	0x0048
        /*0014*/ 	.byte	0x00, 0xf5, 0x21, 0x00


	//----- nvinfo : EIATTR_KPARAM_INFO
	.align		4
.L_177:
        /*0018*/ 	.byte	0x04, 0x17
        /*001a*/ 	.short	(.L_179 - .L_178)
.L_178:
        /*001c*/ 	.word	0x00000000
        /*0020*/ 	.short	0x0009
        /*0022*/ 	.short	0x0040
        /*0024*/ 	.byte	0x00, 0xf5, 0x21, 0x00


	//----- nvinfo : EIATTR_KPARAM_INFO
	.align		4
.L_179:
        /*0028*/ 	.byte	0x04, 0x17
        /*002a*/ 	.short	(.L_181 - .L_180)
.L_180:
        /*002c*/ 	.word	0x00000000
        /*0030*/ 	.short	0x0008
        /*0032*/ 	.short	0x0038
        /*0034*/ 	.byte	0x00, 0xf5, 0x21, 0x00


	//----- nvinfo : EIATTR_KPARAM_INFO
	.align		4
.L_181:
        /*0038*/ 	.byte	0x04, 0x17
        /*003a*/ 	.short	(.L_183 - .L_182)
.L_182:
        /*003c*/ 	.word	0x00000000
        /*0040*/ 	.short	0x0007
        /*0042*/ 	.short	0x0030
        /*0044*/ 	.byte	0x00, 0xf5, 0x21, 0x00


	//----- nvinfo : EIATTR_KPARAM_INFO
	.align		4
.L_183:
        /*0048*/ 	.byte	0x04, 0x17
        /*004a*/ 	.short	(.L_185 - .L_184)
.L_184:
        /*004c*/ 	.word	0x00000000
        /*0050*/ 	.short	0x0006
        /*0052*/ 	.short	0x0028
        /*0054*/ 	.byte	0x00, 0xf5, 0x21, 0x00


	//----- nvinfo : EIATTR_KPARAM_INFO
	.align		4
.L_185:
        /*0058*/ 	.byte	0x04, 0x17
        /*005a*/ 	.short	(.L_187 - .L_186)
.L_186:
        /*005c*/ 	.word	0x00000000
        /*0060*/ 	.short	0x0005
        /*0062*/ 	.short	0x0020
        /*0064*/ 	.byte	0x00, 0xf5, 0x21, 0x00


	//----- nvinfo : EIATTR_KPARAM_INFO
	.align		4
.L_187:
        /*0068*/ 	.byte	0x04, 0x17
        /*006a*/ 	.short	(.L_189 - .L_188)
.L_188:
        /*006c*/ 	.word	0x00000000
        /*0070*/ 	.short	0x0004
        /*0072*/ 	.short	0x0018
        /*0074*/ 	.byte	0x00, 0xf5, 0x21, 0x00


	//----- nvinfo : EIATTR_KPARAM_INFO
	.align		4
.L_189:
        /*0078*/ 	.byte	0x04, 0x17
        /*007a*/ 	.short	(.L_191 - .L_190)
.L_190:
        /*007c*/ 	.word	0x00000000
        /*0080*/ 	.short	0x0003
        /*0082*/ 	.short	0x0010
        /*0084*/ 	.byte	0x00, 0xf5, 0x21, 0x00


	//----- nvinfo : EIATTR_KPARAM_INFO
	.align		4
.L_191:
        /*0088*/ 	.byte	0x04, 0x17
        /*008a*/ 	.short	(.L_193 - .L_192)
.L_192:
        /*008c*/ 	.word	0x00000000
        /*0090*/ 	.short	0x0002
        /*0092*/ 	.short	0x0008
        /*0094*/ 	.byte	0x00, 0xf0, 0x11, 0x00


	//----- nvinfo : EIATTR_KPARAM_INFO
	.align		4
.L_193:
        /*0098*/ 	.byte	0x04, 0x17
        /*009a*/ 	.short	(.L_195 - .L_194)
.L_194:
        /*009c*/ 	.word	0x00000000
        /*00a0*/ 	.short	0x0001
        /*00a2*/ 	.short	0x0004
        /*00a4*/ 	.byte	0x00, 0xf0, 0x11, 0x00


	//----- nvinfo : EIATTR_KPARAM_INFO
	.align		4
.L_195:
        /*00a8*/ 	.byte	0x04, 0x17
        /*00aa*/ 	.short	(.L_197 - .L_196)
.L_196:
        /*00ac*/ 	.word	0x00000000
        /*00b0*/ 	.short	0x0000
        /*00b2*/ 	.short	0x0000
        /*00b4*/ 	.byte	0x00, 0xf0, 0x11, 0x00


	//----- nvinfo : EIATTR_SPARSE_MMA_MASK
	.align		4
.L_197:
        /*00b8*/ 	.byte	0x03, 0x50
        /*00ba*/ 	.short	0x0000


	//----- nvinfo : EIATTR_MAXREG_COUNT
	.align		4
        /*00bc*/ 	.byte	0x03, 0x1b
        /*00be*/ 	.short	0x00ff


	//----- nvinfo : EIATTR_MERCURY_ISA_VERSION
	.align		4
        /*00c0*/ 	.byte	0x03, 0x5f
        /*00c2*/ 	.short	0x0101


	//----- nvinfo : EIATTR_INT_WARP_WIDE_INSTR_OFFSETS
	.align		4
        /*00c4*/ 	.byte	0x04, 0x31
        /*00c6*/ 	.short	(.L_199 - .L_198)


	//   ....[0]....
.L_198:
        /*00c8*/ 	.word	0x00000390


	//   ....[1]....
        /*00cc*/ 	.word	0x000003a0


	//   ....[2]....
        /*00d0*/ 	.word	0x000004c0


	//   ....[3]....
        /*00d4*/ 	.word	0x000004d0


	//----- nvinfo : EIATTR_VRC_CTA_INIT_COUNT
	.align		4
.L_199:
        /*00d8*/ 	.byte	0x02, 0x4a
	.zero		1
	.zero		1


	//----- nvinfo : EIATTR_EXIT_INSTR_OFFSETS
	.align		4
        /*00dc*/ 	.byte	0x04, 0x1c
        /*00de*/ 	.short	(.L_201 - .L_200)


	//   ....[0]....
.L_200:
        /*00e0*/ 	.word	0x000000a0


	//   ....[1]....
        /*00e4*/ 	.word	0x00000130


	//   ....[2]....
        /*00e8*/ 	.word	0x00000350


	//   ....[3]....
        /*00ec*/ 	.word	0x000003f0


	//   ....[4]....
        /*00f0*/ 	.word	0x00000480


	//   ....[5]....
        /*00f4*/ 	.word	0x00000520


	//----- nvinfo : EIATTR_CRS_STACK_SIZE
	.align		4
.L_201:
        /*00f8*/ 	.byte	0x04, 0x1e
        /*00fa*/ 	.short	(.L_203 - .L_202)
.L_202:
        /*00fc*/ 	.word	0x00000000


	//----- nvinfo : EIATTR_CBANK_PARAM_SIZE
	.align		4
.L_203:
        /*0100*/ 	.byte	0x03, 0x19
        /*0102*/ 	.short	0x0050


	//----- nvinfo : EIATTR_PARAM_CBANK
	.align		4
        /*0104*/ 	.byte	0x04, 0x0a
        /*0106*/ 	.short	(.L_205 - .L_204)
	.align		4
.L_204:
        /*0108*/ 	.word	index@(.nv.constant0.find_suitable)
        /*010c*/ 	.short	0x0380
        /*010e*/ 	.short	0x0050


	//----- nvinfo : EIATTR_SW_WAR
	.align		4
.L_205:
        /*0110*/ 	.byte	0x04, 0x36
        /*0112*/ 	.short	(.L_207 - .L_206)
.L_206:
        /*0114*/ 	.word	0x00000008
.L_207:


//--------------------- .nv.info.check_bounds     --------------------------
	.section	.nv.info.check_bounds,"",@"SHT_CUDA_INFO"
	.sectionflags	@""
	.align	4


	//----- nvinfo : EIATTR_CUDA_API_VERSION
	.align		4
        /*0000*/ 	.byte	0x04, 0x37
        /*0002*/ 	.short	(.L_209 - .L_208)
.L_208:
        /*0004*/ 	.word	0x00000082


	//----- nvinfo : EIATTR_KPARAM_INFO
	.align		4
.L_209:
        /*0008*/ 	.byte	0x04, 0x17
        /*000a*/ 	.short	(.L_211 - .L_210)
.L_210:
        /*000c*/ 	.word	0x00000000
        /*0010*/ 	.short	0x0006
        /*0012*/ 	.short	0x0028
        /*0014*/ 	.byte	0x00, 0xf5, 0x21, 0x00


	//----- nvinfo : EIATTR_KPARAM_INFO
	.align		4
.L_211:
        /*0018*/ 	.byte	0x04, 0x17
        /*001a*/ 	.short	(.L_213 - .L_212)
.L_212:
        /*001c*/ 	.word	0x00000000
        /*0020*/ 	.short	0x0005
        /*0022*/ 	.short	0x0020
        /*0024*/ 	.byte	0x00, 0xf5, 0x21, 0x00


	//----- nvinfo : EIATTR_KPARAM_INFO
	.align		4
.L_213:
        /*0028*/ 	.byte	0x04, 0x17
        /*002a*/ 	.short	(.L_215 - .L_214)
.L_214:
        /*002c*/ 	.word	0x00000000
        /*0030*/ 	.short	0x0004
        /*0032*/ 	.short	0x0018
        /*0034*/ 	.byte	0x00, 0xf5, 0x21, 0x00


	//----- nvinfo : EIATTR_KPARAM_INFO
	.align		4
.L_215:
        /*0038*/ 	.byte	0x04, 0x17
        /*003a*/ 	.short	(.L_217 - .L_216)
.L_216:
        /*003c*/ 	.word	0x00000000
        /*0040*/ 	.short	0x0003
        /*0042*/ 	.short	0x0010
        /*0044*/ 	.byte	0x00, 0xf5, 0x21, 0x00


	//----- nvinfo : EIATTR_KPARAM_INFO
	.align		4
.L_217:
        /*0048*/ 	.byte	0x04, 0x17
        /*004a*/ 	.short	(.L_219 - .L_218)
.L_218:
        /*004c*/ 	.word	0x00000000
        /*0050*/ 	.short	0x0002
        /*0052*/ 	.short	0x0008
        /*0054*/ 	.byte	0x00, 0xf5, 0x21, 0x00


	//----- nvinfo : EIATTR_KPARAM_INFO
	.align		4
.L_219:
        /*0058*/ 	.byte	0x04, 0x17
        /*005a*/ 	.short	(.L_221 - .L_220)
.L_220:
        /*005c*/ 	.word	0x00000000
        /*0060*/ 	.short	0x0001
        /*0062*/ 	.short	0x0004
        /*0064*/ 	.byte	0x00, 0xf0, 0x11, 0x00


	//----- nvinfo : EIATTR_KPARAM_INFO
	.align		4
.L_221:
        /*0068*/ 	.byte	0x04, 0x17
        /*006a*/ 	.short	(.L_223 - .L_222)
.L_222:
        /*006c*/ 	.word	0x00000000
        /*0070*/ 	.short	0x0000
        /*0072*/ 	.short	0x0000
        /*0074*/ 	.byte	0x00, 0xf0, 0x11, 0x00


	//----- nvinfo : EIATTR_SPARSE_MMA_MASK
	.align		4
.L_223:
        /*0078*/ 	.byte	0x03, 0x50
        /*007a*/ 	.short	0x0000


	//----- nvinfo : EIATTR_MAXREG_COUNT
	.align		4
        /*007c*/ 	.byte	0x03, 0x1b
        /*007e*/ 	.short	0x00ff


	//----- nvinfo : EIATTR_MERCURY_ISA_VERSION
	.align		4
        /*0080*/ 	.byte	0x03, 0x5f
        /*0082*/ 	.short	0x0101


	//----- nvinfo : EIATTR_INT_WARP_WIDE_INSTR_OFFSETS
	.align		4
        /*0084*/ 	.byte	0x04, 0x31
        /*0086*/ 	.short	(.L_225 - .L_224)


	//   ....[0]....
.L_224:
        /*0088*/ 	.word	0x000002f0


	//   ....[1]....
        /*008c*/ 	.word	0x00000300


	//----- nvinfo : EIATTR_VRC_CTA_INIT_COUNT
	.align		4
.L_225:
        /*0090*/ 	.byte	0x02, 0x4a
	.zero		1
	.zero		1


	//----- nvinfo : EIATTR_EXIT_INSTR_OFFSETS
	.align		4
        /*0094*/ 	.byte	0x04, 0x1c
        /*0096*/ 	.short	(.L_227 - .L_226)


	//   ....[0]....
.L_226:
        /*0098*/ 	.word	0x00000080


	//   ....[1]....
        /*009c*/ 	.word	0x000000f0


	//   ....[2]....
        /*00a0*/ 	.word	0x000002c0


	//   ....[3]....
        /*00a4*/ 	.word	0x00000350


	//----- nvinfo : EIATTR_CBANK_PARAM_SIZE
	.align		4
.L_227:
        /*00a8*/ 	.byte	0x03, 0x19
        /*00aa*/ 	.short	0x0030


	//----- nvinfo : EIATTR_PARAM_CBANK
	.align		4
        /*00ac*/ 	.byte	0x04, 0x0a
        /*00ae*/ 	.short	(.L_229 - .L_228)
	.align		4
.L_228:
        /*00b0*/ 	.word	index@(.nv.constant0.check_bounds)
        /*00b4*/ 	.short	0x0380
        /*00b6*/ 	.short	0x0030


	//----- nvinfo : EIATTR_SW_WAR
	.align		4
.L_229:
        /*00b8*/ 	.byte	0x04, 0x36
        /*00ba*/ 	.short	(.L_231 - .L_230)
.L_230:
        /*00bc*/ 	.word	0x00000008
.L_231:


//--------------------- .nv.callgraph             --------------------------
	.section	.nv.callgraph,"",@"SHT_CUDA_CALLGRAPH"
	.align	4
	.sectionentsize	8
	.align		4
        /*0000*/ 	.word	0x00000000
	.align		4
        /*0004*/ 	.word	0xffffffff
	.align		4
        /*0008*/ 	.word	0x00000000
	.align		4
        /*000c*/ 	.word	0xfffffffe
	.align		4
        /*0010*/ 	.word	0x00000000
	.align		4
        /*0014*/ 	.word	0xfffffffd
	.align		4
        /*0018*/ 	.word	0x00000000
	.align		4
        /*001c*/ 	.word	0xfffffffc


//--------------------- .text.update_assignment_complete --------------------------
	.section	.text.update_assignment_complete,"ax",@progbits
	.align	128
        .global         update_assignment_complete
        .type           update_assignment_complete,@function
        .size           update_assignment_complete,(.L_x_72 - update_assignment_complete)
        .other          update_assignment_complete,@"STO_CUDA_ENTRY STV_DEFAULT"
update_assignment_complete:
.text.update_assignment_complete:
[----:B------:R-:W-:Y:S01]  /*0000*/  LDC R1, c[0x0][0x37c] ;  /* 0x0000df00ff017b82 */ /* 0x000fe20000000800 */
[----:B------:R-:W0:Y:S07]  /*0010*/  S2R R7, SR_TID.X ;  /* 0x0000000000077919 */ /* 0x000e2e0000002100 */
[----:B------:R-:W0:Y:S01]  /*0020*/  LDC.64 R2, c[0x0][0x388] ;  /* 0x0000e200ff027b82 */ /* 0x000e220000000a00 */
[----:B------:R-:W1:Y:S01]  /*0030*/  LDCU.64 UR6, c[0x0][0x358] ;  /* 0x00006b00ff0677ac */ /* 0x000e620008000a00 */
[----:B0-----:R-:W-:-:S06]  /*0040*/  IMAD.WIDE.U32 R2, R7, 0x4, R2 ;  /* 0x0000000407027825 */ /* 0x001fcc00078e0002 */
[----:B-1----:R-:W2:Y:S01]  /*0050*/  LDG.E R2, desc[UR6][R2.64] ;  /* 0x0000000602027981 */ /* 0x002ea2000c1e1900 */
[----:B------:R-:W0:Y:S01]  /*0060*/  S2UR UR5, SR_CgaCtaId ;  /* 0x00000000000579c3 */ /* 0x000e220000008800 */
[----:B------:R-:W-:Y:S01]  /*0070*/  UMOV UR4, 0x400 ;  /* 0x0000040000047882 */ /* 0x000fe20000000000 */
[----:B------:R-:W1:Y:S01]  /*0080*/  LDCU UR8, c[0x0][0x360] ;  /* 0x00006c00ff0877ac */ /* 0x000e620008000800 */
[----:B------:R-:W-:Y:S01]  /*0090*/  ISETP.NE.AND P0, PT, R7, RZ, PT ;  /* 0x000000ff0700720c */ /* 0x000fe20003f05270 */
[----:B-1----:R-:W-:Y:S02]  /*00a0*/  UISETP.GE.U32.AND UP0, UPT, UR8, 0x2, UPT ;  /* 0x000000020800788c */ /* 0x002fe4000bf06070 */
[----:B0-----:R-:W-:-:S06]  /*00b0*/  ULEA UR4, UR5, UR4, 0x18 ;  /* 0x0000000405047291 */ /* 0x001fcc000f8ec0ff */
[----:B------:R-:W-:-:S05]  /*00c0*/  LEA R5, R7, UR4, 0x2 ;  /* 0x0000000407057c11 */ /* 0x000fca000f8e10ff */
[----:B--2---:R0:W-:Y:S01]  /*00d0*/  STS [R5], R2 ;  /* 0x0000000205007388 */ /* 0x0041e20000000800 */
[----:B------:R-:W-:Y:S06]  /*00e0*/  BAR.SYNC.DEFER_BLOCKING 0x0 ;  /* 0x0000000000007b1d */ /* 0x000fec0000010000 */
[----:B------:R-:W-:Y:S05]  /*00f0*/  BRA.U !UP0, `(.L_x_0) ;  /* 0x0000000108307547 */ /* 0x000fea000b800000 */
[----:B------:R-:W-:-:S07]  /*0100*/  IMAD.U32 R0, RZ, RZ, UR8 ;  /* 0x00000008ff007e24 */ /* 0x000fce000f8e00ff */
.L_x_1:
[----:B------:R-:W-:-:S04]  /*0110*/  SHF.R.U32.HI R6, RZ, 0x1, R0 ;  /* 0x00000001ff067819 */ /* 0x000fc80000011600 */
[----:B------:R-:W-:-:S13]  /*0120*/  ISETP.GE.U32.AND P1, PT, R7, R6, PT ;  /* 0x000000060700720c */ /* 0x000fda0003f26070 */
[----:B0-----:R-:W-:Y:S01]  /*0130*/  @!P1 LEA R2, R6, R5, 0x2 ;  /* 0x0000000506029211 */ /* 0x001fe200078e10ff */
[----:B------:R-:W-:Y:S05]  /*0140*/  @!P1 LDS R3, [R5] ;  /* 0x0000000005039984 */ /* 0x000fea0000000800 */
[----:B------:R-:W0:Y:S02]  /*0150*/  @!P1 LDS R2, [R2] ;  /* 0x0000000002029984 */ /* 0x000e240000000800 */
[----:B0-----:R-:W-:-:S05]  /*0160*/  @!P1 FADD R4, R2, R3 ;  /* 0x0000000302049221 */ /* 0x001fca0000000000 */
[----:B------:R1:W-:Y:S01]  /*0170*/  @!P1 STS [R5], R4 ;  /* 0x0000000405009388 */ /* 0x0003e20000000800 */
[----:B------:R-:W-:Y:S01]  /*0180*/  BAR.SYNC.DEFER_BLOCKING 0x0 ;  /* 0x0000000000007b1d */ /* 0x000fe20000010000 */
[----:B------:R-:W-:Y:S01]  /*0190*/  ISETP.GT.U32.AND P1, PT, R0, 0x3, PT ;  /* 0x000000030000780c */ /* 0x000fe20003f24070 */
[----:B------:R-:W-:-:S12]  /*01a0*/  IMAD.MOV.U32 R0, RZ, RZ, R6 ;  /* 0x000000ffff007224 */ /* 0x000fd800078e0006 */
[----:B-1----:R-:W-:Y:S05]  /*01b0*/  @P1 BRA `(.L_x_1) ;  /* 0xfffffffc00d41947 */ /* 0x002fea000383ffff */
.L_x_0:
[----:B------:R-:W-:Y:S05]  /*01c0*/  @P0 EXIT ;  /* 0x000000000000094d */ /* 0x000fea0003800000 */
[----:B------:R-:W1:Y:S01]  /*01d0*/  S2UR UR5, SR_CgaCtaId ;  /* 0x00000000000579c3 */ /* 0x000e620000008800 */
[----:B------:R-:W-:-:S07]  /*01e0*/  UMOV UR4, 0x400 ;  /* 0x0000040000047882 */ /* 0x000fce0000000000 */
[----:B------:R-:W2:Y:S08]  /*01f0*/  LDC R7, c[0x0][0x380] ;  /* 0x0000e000ff077b82 */ /* 0x000eb00000000800 */
[----:B0-----:R-:W2:Y:S01]  /*0200*/  LDC.64 R2, c[0x0][0x390] ;  /* 0x0000e400ff027b82 */ /* 0x001ea20000000a00 */
[----:B-1----:R-:W-:-:S09]  /*0210*/  ULEA UR4, UR5, UR4, 0x18 ;  /* 0x0000000405047291 */ /* 0x002fd2000f8ec0ff */
[----:B------:R-:W0:Y:S01]  /*0220*/  LDS R5, [UR4] ;  /* 0x00000004ff057984 */ /* 0x000e220008000800 */
[----:B--2---:R-:W-:-:S05]  /*0230*/  IMAD.WIDE R2, R7, 0x4, R2 ;  /* 0x0000000407027825 */ /* 0x004fca00078e0202 */
[----:B0-----:R-:W-:Y:S01]  /*0240*/  STG.E desc[UR6][R2.64], R5 ;  /* 0x0000000502007986 */ /* 0x001fe2000c101906 */
[----:B------:R-:W-:Y:S05]  /*0250*/  EXIT ;  /* 0x000000000000794d */ /* 0x000fea0003800000 */
.L_x_2:
[----:B------:R-:W-:-:S00]  /*0260*/  BRA `(.L_x_2) ;  /* 0xfffffffc00fc7947 */ /* 0x000fc0000383ffff */
[----:B------:R-:W-:-:S00]  /*0270*/  NOP ;  /* 0x0000000000007918 */ /* 0x000fc00000000000 */
        /* <DEDUP_REMOVED lines=8> */
.L_x_72:


//--------------------- .text.update_assignment   --------------------------
	.section	.text.update_assignment,"ax",@progbits
	.align	128
        .global         update_assignment
        .type           update_assignment,@function
        .size           update_assignment,(.L_x_73 - update_assignment)
        .other          update_assignment,@"STO_CUDA_ENTRY STV_DEFAULT"
update_assignment:
.text.update_assignment:
[----:B------:R-:W-:Y:S01]  /*0000*/  LDC R1, c[0x0][0x37c] ;  /* 0x0000df00ff017b82 */ /* 0x000fe20000000800 */
[----:B------:R-:W0:Y:S01]  /*0010*/  S2R R11, SR_CTAID.X ;  /* 0x00000000000b7919 */ /* 0x000e220000002500 */
[----:B------:R-:W1:Y:S01]  /*0020*/  LDCU UR4, c[0x0][0x360] ;  /* 0x00006c00ff0477ac */ /* 0x000e620008000800 */
[----:B------:R-:W0:Y:S01]  /*0030*/  S2R R8, SR_TID.X ;  /* 0x0000000000087919 */ /* 0x000e220000002100 */
[----:B------:R-:W2:Y:S01]  /*0040*/  LDCU UR5, c[0x0][0x380] ;  /* 0x00007000ff0577ac */ /* 0x000ea20008000800 */
[----:B-1----:R-:W-:Y:S01]  /*0050*/  MOV R0, UR4 ;  /* 0x0000000400007c02 */ /* 0x002fe20008000f00 */
[----:B0-----:R-:W-:-:S05]  /*0060*/  IMAD R9, R11, UR4, R8 ;  /* 0x000000040b097c24 */ /* 0x001fca000f8e0208 */
[----:B--2---:R-:W-:-:S13]  /*0070*/  ISETP.GE.AND P0, PT, R9, UR5, PT ;  /* 0x0000000509007c0c */ /* 0x004fda000bf06270 */
[----:B------:R-:W-:Y:S05]  /*0080*/  @P0 EXIT ;  /* 0x000000000000094d */ /* 0x000fea0003800000 */
[----:B------:R-:W0:Y:S01]  /*0090*/  LDC.64 R2, c[0x0][0x398] ;  /* 0x0000e600ff027b82 */ /* 0x000e220000000a00 */
[----:B------:R-:W1:Y:S07]  /*00a0*/  LDCU.64 UR6, c[0x0][0x358] ;  /* 0x00006b00ff0677ac */ /* 0x000e6e0008000a00 */
[----:B------:R-:W2:Y:S08]  /*00b0*/  LDC.64 R6, c[0x0][0x388] ;  /* 0x0000e200ff067b82 */ /* 0x000eb00000000a00 */
[----:B------:R-:W3:Y:S01]  /*00c0*/  LDC.64 R4, c[0x0][0x390] ;  /* 0x0000e400ff047b82 */ /* 0x000ee20000000a00 */
[----:B0-----:R-:W-:-:S06]  /*00d0*/  IMAD.WIDE R2, R9, 0x4, R2 ;  /* 0x0000000409027825 */ /* 0x001fcc00078e0202 */
[----:B-1----:R-:W3:Y:S01]  /*00e0*/  LDG.E R3, desc[UR6][R2.64] ;  /* 0x0000000602037981 */ /* 0x002ee2000c1e1900 */
[----:B--2---:R-:W-:-:S06]  /*00f0*/  IMAD.WIDE R6, R9, 0x4, R6 ;  /* 0x0000000409067825 */ /* 0x004fcc00078e0206 */
[----:B------:R-:W2:Y:S01]  /*0100*/  LDG.E R7, desc[UR6][R6.64] ;  /* 0x0000000606077981 */ /* 0x000ea2000c1e1900 */
[----:B------:R-:W0:Y:S01]  /*0110*/  S2UR UR5, SR_CgaCtaId ;  /* 0x00000000000579c3 */ /* 0x000e220000008800 */
[----:B---3--:R-:W-:-:S06]  /*0120*/  IMAD.WIDE R4, R3, 0x4, R4 ;  /* 0x0000000403047825 */ /* 0x008fcc00078e0204 */
[----:B------:R-:W2:Y:S01]  /*0130*/  LDG.E R4, desc[UR6][R4.64] ;  /* 0x0000000604047981 */ /* 0x000ea2000c1e1900 */
[----:B------:R-:W-:Y:S01]  /*0140*/  UMOV UR4, 0x400 ;  /* 0x0000040000047882 */ /* 0x000fe20000000000 */
[----:B------:R-:W-:Y:S01]  /*0150*/  ISETP.GE.U32.AND P1, PT, R0, 0x2, PT ;  /* 0x000000020000780c */ /* 0x000fe20003f26070 */
[----:B0-----:R-:W-:-:S06]  /*0160*/  ULEA UR4, UR5, UR4, 0x18 ;  /* 0x0000000405047291 */ /* 0x001fcc000f8ec0ff */
[C---:B------:R-:W-:Y:S02]  /*0170*/  LEA R3, R8.reuse, UR4, 0x2 ;  /* 0x0000000408037c11 */ /* 0x040fe4000f8e10ff */
[----:B------:R-:W-:Y:S01]  /*0180*/  ISETP.NE.AND P0, PT, R8, RZ, PT ;  /* 0x000000ff0800720c */ /* 0x000fe20003f05270 */
[----:B--2---:R-:W-:-:S05]  /*0190*/  FMUL R2, R4, R7 ;  /* 0x0000000704027220 */ /* 0x004fca0000400000 */
[----:B------:R0:W-:Y:S01]  /*01a0*/  STS [R3], R2 ;  /* 0x0000000203007388 */ /* 0x0001e20000000800 */
[----:B------:R-:W-:Y:S06]  /*01b0*/  BAR.SYNC.DEFER_BLOCKING 0x0 ;  /* 0x0000000000007b1d */ /* 0x000fec0000010000 */
[----:B------:R-:W-:Y:S05]  /*01c0*/  @!P1 BRA `(.L_x_3) ;  /* 0x00000000002c9947 */ /* 0x000fea0003800000 */
.L_x_4:
        /* <DEDUP_REMOVED lines=8> */
[----:B------:R-:W-:Y:S02]  /*0250*/  ISETP.GT.U32.AND P1, PT, R0, 0x3, PT ;  /* 0x000000030000780c */ /* 0x000fe40003f24070 */
[----:B------:R-:W-:-:S11]  /*0260*/  MOV R0, R6 ;  /* 0x0000000600007202 */ /* 0x000fd60000000f00 */
[----:B-1----:R-:W-:Y:S05]  /*0270*/  @P1 BRA `(.L_x_4) ;  /* 0xfffffffc00d41947 */ /* 0x002fea000383ffff */
.L_x_3:
[----:B------:R-:W-:Y:S05]  /*0280*/  @P0 EXIT ;  /* 0x000000000000094d */ /* 0x000fea0003800000 */
[----:B------:R-:W1:Y:S01]  /*0290*/  S2UR UR5, SR_CgaCtaId ;  /* 0x00000000000579c3 */ /* 0x000e620000008800 */
[----:B------:R-:W-:-:S07]  /*02a0*/  UMOV UR4, 0x400 ;  /* 0x0000040000047882 */ /* 0x000fce0000000000 */
[----:B0-----:R-:W0:Y:S01]  /*02b0*/  LDC.64 R2, c[0x0][0x3a0] ;  /* 0x0000e800ff027b82 */ /* 0x001e220000000a00 */
[----:B-1----:R-:W-:Y:S01]  /*02c0*/  ULEA UR4, UR5, UR4, 0x18 ;  /* 0x0000000405047291 */ /* 0x002fe2000f8ec0ff */
[----:B0-----:R-:W-:-:S08]  /*02d0*/  IMAD.WIDE.U32 R2, R11, 0x4, R2 ;  /* 0x000000040b027825 */ /* 0x001fd000078e0002 */
[----:B------:R-:W0:Y:S04]  /*02e0*/  LDS R5, [UR4] ;  /* 0x00000004ff057984 */ /* 0x000e280008000800 */
[----:B0-----:R-:W-:Y:S01]  /*02f0*/  STG.E desc[UR6][R2.64], R5 ;  /* 0x0000000502007986 */ /* 0x001fe2000c101906 */
[----:B------:R-:W-:Y:S05]  /*0300*/  EXIT ;  /* 0x000000000000794d */ /* 0x000fea0003800000 */
.L_x_5:
        /* <DEDUP_REMOVED lines=15> */
.L_x_73:


//--------------------- .text.pivot_update_column --------------------------
	.section	.text.pivot_update_column,"ax",@progbits
	.align	128
        .global         pivot_update_column
        .type           pivot_update_column,@function
        .size           pivot_update_column,(.L_x_68 - pivot_update_column)
        .other          pivot_update_column,@"STO_CUDA_ENTRY STV_DEFAULT"
pivot_update_column:
.text.pivot_update_column:
[----:B------:R-:W-:Y:S01]  /*0000*/  LDC R1, c[0x0][0x37c] ;  /* 0x0000df00ff017b82 */ /* 0x000fe20000000800 */
[----:B------:R-:W0:Y:S07]  /*0010*/  S2R R3, SR_TID.X ;  /* 0x0000000000037919 */ /* 0x000e2e0000002100 */
[----:B------:R-:W0:Y:S01]  /*0020*/  S2UR UR4, SR_CTAID.X ;  /* 0x00000000000479c3 */ /* 0x000e220000002500 */
[----:B------:R-:W1:Y:S07]  /*0030*/  LDCU UR5, c[0x0][0x388] ;  /* 0x00007100ff0577ac */ /* 0x000e6e0008000800 */
[----:B------:R-:W0:Y:S02]  /*0040*/  LDC R0, c[0x0][0x360] ;  /* 0x0000d800ff007b82 */ /* 0x000e240000000800 */
[----:B0-----:R-:W-:-:S05]  /*0050*/  IMAD R0, R0, UR4, R3 ;  /* 0x0000000400007c24 */ /* 0x001fca000f8e0203 */
[----:B-1----:R-:W-:-:S13]  /*0060*/  ISETP.GE.AND P0, PT, R0, UR5, PT ;  /* 0x0000000500007c0c */ /* 0x002fda000bf06270 */
[----:B------:R-:W-:Y:S05]  /*0070*/  @P0 EXIT ;  /* 0x000000000000094d */ /* 0x000fea0003800000 */
[----:B------:R-:W0:Y:S01]  /*0080*/  LDCU UR4, c[0x0][0x38c] ;  /* 0x00007180ff0477ac */ /* 0x000e220008000800 */
[----:B------:R-:W1:Y:S01]  /*0090*/  LDC.64 R6, c[0x0][0x380] ;  /* 0x0000e000ff067b82 */ /* 0x000e620000000a00 */
[----:B------:R-:W2:Y:S01]  /*00a0*/  LDCU.64 UR6, c[0x0][0x390] ;  /* 0x00007200ff0677ac */ /* 0x000ea20008000a00 */
[----:B0-----:R-:W-:Y:S01]  /*00b0*/  IMAD R0, R0, UR4, RZ ;  /* 0x0000000400007c24 */ /* 0x001fe2000f8e02ff */
[----:B------:R-:W0:Y:S04]  /*00c0*/  LDCU.64 UR4, c[0x0][0x358] ;  /* 0x00006b00ff0477ac */ /* 0x000e280008000a00 */
[----:B------:R-:W-:Y:S02]  /*00d0*/  SHF.R.S32.HI R2, RZ, 0x1f, R0 ;  /* 0x0000001fff027819 */ /* 0x000fe40000011400 */
[----:B-1----:R-:W-:-:S04]  /*00e0*/  IADD3 R0, P0, PT, R0, R7, RZ ;  /* 0x0000000700007210 */ /* 0x002fc80007f1e0ff */
[----:B------:R-:W-:Y:S02]  /*00f0*/  LEA.HI.X.SX32 R3, R7, R2, 0x1, P0 ;  /* 0x0000000207037211 */ /* 0x000fe400000f0eff */
[----:B--2---:R-:W-:-:S04]  /*0100*/  LEA R4, P0, R0, UR6, 0x2 ;  /* 0x0000000600047c11 */ /* 0x004fc8000f8010ff */
[----:B------:R-:W-:-:S05]  /*0110*/  LEA.HI.X R5, R0, UR7, R3, 0x2, P0 ;  /* 0x0000000700057c11 */ /* 0x000fca00080f1403 */
[----:B0-----:R-:W2:Y:S01]  /*0120*/  LDG.E R3, desc[UR4][R4.64] ;  /* 0x0000000404037981 */ /* 0x001ea2000c1e1900 */
[----:B------:R-:W0:Y:S01]  /*0130*/  MUFU.RCP R7, R6 ;  /* 0x0000000600077308 */ /* 0x000e220000001000 */
[----:B------:R-:W-:Y:S01]  /*0140*/  BSSY.RECONVERGENT B0, `(.L_x_6) ;  /* 0x000000b000007945 */ /* 0x000fe20003800200 */
[----:B0-----:R-:W-:-:S04]  /*0150*/  FFMA R0, R7, -R6, 1 ;  /* 0x3f80000007007423 */ /* 0x001fc80000000806 */
[----:B------:R-:W-:Y:S02]  /*0160*/  FFMA R0, R7, R0, R7 ;  /* 0x0000000007007223 */ /* 0x000fe40000000007 */
[----:B--2---:R-:W0:Y:S02]  /*0170*/  FCHK P0, R3, R6 ;  /* 0x0000000603007302 */ /* 0x004e240000000000 */
[----:B------:R-:W-:-:S04]  /*0180*/  FFMA R7, R3, R0, RZ ;  /* 0x0000000003077223 */ /* 0x000fc800000000ff */
[----:B------:R-:W-:-:S04]  /*0190*/  FFMA R2, R7, -R6, R3 ;  /* 0x8000000607027223 */ /* 0x000fc80000000003 */
[----:B------:R-:W-:Y:S01]  /*01a0*/  FFMA R7, R0, R2, R7 ;  /* 0x0000000200077223 */ /* 0x000fe20000000007 */
[----:B0-----:R-:W-:Y:S06]  /*01b0*/  @!P0 BRA `(.L_x_7) ;  /* 0x00000000000c8947 */ /* 0x001fec0003800000 */
[----:B------:R-:W-:-:S07]  /*01c0*/  MOV R2, 0x1e0 ;  /* 0x000001e000027802 */ /* 0x000fce0000000f00 */
[----:B------:R-:W-:Y:S05]  /*01d0*/  CALL.REL.NOINC `($__internal_0_$__cuda_sm3x_div_rn_noftz_f32_slowpath) ;  /* 0x0000000000107944 */ /* 0x000fea0003c00000 */
[----:B------:R-:W-:-:S07]  /*01e0*/  IMAD.MOV.U32 R7, RZ, RZ, R0 ;  /* 0x000000ffff077224 */ /* 0x000fce00078e0000 */
.L_x_7:
[----:B------:R-:W-:Y:S05]  /*01f0*/  BSYNC.RECONVERGENT B0 ;  /* 0x0000000000007941 */ /* 0x000fea0003800200 */
.L_x_6:
[----:B------:R-:W-:Y:S01]  /*0200*/  STG.E desc[UR4][R4.64], R7 ;  /* 0x0000000704007986 */ /* 0x000fe2000c101904 */
[----:B------:R-:W-:Y:S05]  /*0210*/  EXIT ;  /* 0x000000000000794d */ /* 0x000fea0003800000 */
        .weak           $__internal_0_$__cuda_sm3x_div_rn_noftz_f32_slowpath
        .type           $__internal_0_$__cuda_sm3x_div_rn_noftz_f32_slowpath,@function
        .size           $__internal_0_$__cuda_sm3x_div_rn_noftz_f32_slowpath,(.L_x_68 - $__internal_0_$__cuda_sm3x_div_rn_noftz_f32_slowpath)
$__internal_0_$__cuda_sm3x_div_rn_noftz_f32_slowpath:
[----:B------:R-:W0:Y:S01]  /*0220*/  LDC R0, c[0x0][0x380] ;  /* 0x0000e000ff007b82 */ /* 0x000e220000000800 */
[--C-:B------:R-:W-:Y:S01]  /*0230*/  SHF.R.U32.HI R6, RZ, 0x17, R3.reuse ;  /* 0x00000017ff067819 */ /* 0x100fe20000011603 */
[----:B------:R-:W1:Y:S01]  /*0240*/  LDCU UR6, c[0x0][0x380] ;  /* 0x00007000ff0677ac */ /* 0x000e620008000800 */
[----:B------:R-:W-:Y:S01]  /*0250*/  BSSY.RECONVERGENT B1, `(.L_x_8) ;  /* 0x0000064000017945 */ /* 0x000fe20003800200 */
[----:B------:R-:W-:Y:S01]  /*0260*/  IMAD.MOV.U32 R8, RZ, RZ, R3 ;  /* 0x000000ffff087224 */ /* 0x000fe200078e0003 */
[----:B------:R-:W-:-:S05]  /*0270*/  LOP3.LUT R6, R6, 0xff, RZ, 0xc0, !PT ;  /* 0x000000ff06067812 */ /* 0x000fca00078ec0ff */
[----:B------:R-:W-:Y:S02]  /*0280*/  VIADD R11, R6, 0xffffffff ;  /* 0xffffffff060b7836 */ /* 0x000fe40000000000 */
[----:B-1----:R-:W-:Y:S01]  /*0290*/  IMAD.U32 R9, RZ, RZ, UR6 ;  /* 0x00000006ff097e24 */ /* 0x002fe2000f8e00ff */
[----:B0-----:R-:W-:-:S04]  /*02a0*/  SHF.R.U32.HI R7, RZ, 0x17, R0 ;  /* 0x00000017ff077819 */ /* 0x001fc80000011600 */
[----:B------:R-:W-:-:S05]  /*02b0*/  LOP3.LUT R7, R7, 0xff, RZ, 0xc0, !PT ;  /* 0x000000ff07077812 */ /* 0x000fca00078ec0ff */
[----:B------:R-:W-:-:S05]  /*02c0*/  VIADD R12, R7, 0xffffffff ;  /* 0xffffffff070c7836 */ /* 0x000fca0000000000 */
[----:B------:R-:W-:-:S04]  /*02d0*/  ISETP.GT.U32.AND P0, PT, R12, 0xfd, PT ;  /* 0x000000fd0c00780c */ /* 0x000fc80003f04070 */
[----:B------:R-:W-:-:S13]  /*02e0*/  ISETP.GT.U32.OR P0, PT, R11, 0xfd, P0 ;  /* 0x000000fd0b00780c */ /* 0x000fda0000704470 */
[----:B------:R-:W-:Y:S01]  /*02f0*/  @!P0 IMAD.MOV.U32 R10, RZ, RZ, RZ ;  /* 0x000000ffff0a8224 */ /* 0x000fe200078e00ff */
[----:B------:R-:W-:Y:S06]  /*0300*/  @!P0 BRA `(.L_x_9) ;  /* 0x00000000005c8947 */ /* 0x000fec0003800000 */
[----:B------:R-:W-:Y:S02]  /*0310*/  FSETP.GTU.FTZ.AND P1, PT, |R0|, +INF , PT ;  /* 0x7f8000000000780b */ /* 0x000fe40003f3c200 */
[----:B------:R-:W-:-:S04]  /*0320*/  FSETP.GTU.FTZ.AND P0, PT, |R3|, +INF , PT ;  /* 0x7f8000000300780b */ /* 0x000fc80003f1c200 */
[----:B------:R-:W-:-:S13]  /*0330*/  PLOP3.LUT P0, PT, P0, P1, PT, 0xf8, 0x8f ;  /* 0x00000000008f781c */ /* 0x000fda0000703f70 */
[----:B------:R-:W-:Y:S05]  /*0340*/  @P0 BRA `(.L_x_10) ;  /* 0x00000004004c0947 */ /* 0x000fea0003800000 */
[----:B------:R-:W-:-:S13]  /*0350*/  LOP3.LUT P0, RZ, R9, 0x7fffffff, R8, 0xc8, !PT ;  /* 0x7fffffff09ff7812 */ /* 0x000fda000780c808 */
[----:B------:R-:W-:Y:S05]  /*0360*/  @!P0 BRA `(.L_x_11) ;  /* 0x00000004003c8947 */ /* 0x000fea0003800000 */
[C---:B------:R-:W-:Y:S02]  /*0370*/  FSETP.NEU.FTZ.AND P2, PT, |R3|.reuse, +INF , PT ;  /* 0x7f8000000300780b */ /* 0x040fe40003f5d200 */
[----:B------:R-:W-:Y:S02]  /*0380*/  FSETP.NEU.FTZ.AND P1, PT, |R0|, +INF , PT ;  /* 0x7f8000000000780b */ /* 0x000fe40003f3d200 */
[----:B------:R-:W-:-:S11]  /*0390*/  FSETP.NEU.FTZ.AND P0, PT, |R3|, +INF , PT ;  /* 0x7f8000000300780b */ /* 0x000fd60003f1d200 */
[----:B------:R-:W-:Y:S05]  /*03a0*/  @!P1 BRA !P2, `(.L_x_11) ;  /* 0x00000004002c9947 */ /* 0x000fea0005000000 */
[----:B------:R-:W-:-:S04]  /*03b0*/  LOP3.LUT P2, RZ, R8, 0x7fffffff, RZ, 0xc0, !PT ;  /* 0x7fffffff08ff7812 */ /* 0x000fc8000784c0ff */
[----:B------:R-:W-:-:S13]  /*03c0*/  PLOP3.LUT P1, PT, P1, P2, PT, 0x2f, 0xf2 ;  /* 0x0000000000f2781c */ /* 0x000fda0000f24577 */
[----:B------:R-:W-:Y:S05]  /*03d0*/  @P1 BRA `(.L_x_12) ;  /* 0x0000000400181947 */ /* 0x000fea0003800000 */
[----:B------:R-:W-:-:S04]  /*03e0*/  LOP3.LUT P1, RZ, R9, 0x7fffffff, RZ, 0xc0, !PT ;  /* 0x7fffffff09ff7812 */ /* 0x000fc8000782c0ff */
[----:B------:R-:W-:-:S13]  /*03f0*/  PLOP3.LUT P0, PT, P0, P1, PT, 0x2f, 0xf2 ;  /* 0x0000000000f2781c */ /* 0x000fda0000702577 */
[----:B------:R-:W-:Y:S05]  /*0400*/  @P0 BRA `(.L_x_13) ;  /* 0x0000000400000947 */ /* 0x000fea0003800000 */
[----:B------:R-:W-:Y:S02]  /*0410*/  ISETP.GE.AND P0, PT, R11, RZ, PT ;  /* 0x000000ff0b00720c */ /* 0x000fe40003f06270 */
[----:B------:R-:W-:-:S11]  /*0420*/  ISETP.GE.AND P1, PT, R12, RZ, PT ;  /* 0x000000ff0c00720c */ /* 0x000fd60003f26270 */
[----:B------:R-:W-:Y:S02]  /*0430*/  @P0 IMAD.MOV.U32 R10, RZ, RZ, RZ ;  /* 0x000000ffff0a0224 */ /* 0x000fe400078e00ff */
[----:B------:R-:W-:Y:S01]  /*0440*/  @!P0 FFMA R8, R3, 1.84467440737095516160e+19, RZ ;  /* 0x5f80000003088823 */ /* 0x000fe200000000ff */
[----:B------:R-:W-:Y:S02]  /*0450*/  @!P0 IMAD.MOV.U32 R10, RZ, RZ, -0x40 ;  /* 0xffffffc0ff0a8424 */ /* 0x000fe400078e00ff */
[----:B------:R-:W-:Y:S02]  /*0460*/  @!P1 FFMA R9, R0, 1.84467440737095516160e+19, RZ ;  /* 0x5f80000000099823 */ /* 0x000fe400000000ff */
[----:B------:R-:W-:-:S07]  /*0470*/  @!P1 VIADD R10, R10, 0x40 ;  /* 0x000000400a0a9836 */ /* 0x000fce0000000000 */
.L_x_9:
[----:B------:R-:W-:Y:S01]  /*0480*/  LEA R0, R7, 0xc0800000, 0x17 ;  /* 0xc080000007007811 */ /* 0x000fe200078eb8ff */
[----:B------:R-:W-:Y:S01]  /*0490*/  VIADD R6, R6, 0xffffff81 ;  /* 0xffffff8106067836 */ /* 0x000fe20000000000 */
[----:B------:R-:W-:Y:S03]  /*04a0*/  BSSY.RECONVERGENT B2, `(.L_x_14) ;  /* 0x0000035000027945 */ /* 0x000fe60003800200 */
[----:B------:R-:W-:Y:S01]  /*04b0*/  IMAD.IADD R9, R9, 0x1, -R0 ;  /* 0x0000000109097824 */ /* 0x000fe200078e0a00 */
[C---:B------:R-:W-:Y:S01]  /*04c0*/  IADD3 R7, PT, PT, R6.reuse, 0x7f, -R7 ;  /* 0x0000007f06077810 */ /* 0x040fe20007ffe807 */
[----:B------:R-:W-:Y:S02]  /*04d0*/  IMAD R0, R6, -0x800000, R8 ;  /* 0xff80000006007824 */ /* 0x000fe400078e0208 */
[----:B------:R-:W0:Y:S01]  /*04e0*/  MUFU.RCP R3, R9 ;  /* 0x0000000900037308 */ /* 0x000e220000001000 */
[----:B------:R-:W-:Y:S01]  /*04f0*/  FADD.FTZ R11, -R9, -RZ ;  /* 0x800000ff090b7221 */ /* 0x000fe20000010100 */
[----:B------:R-:W-:-:S03]  /*0500*/  IMAD.IADD R7, R7, 0x1, R10 ;  /* 0x0000000107077824 */ /* 0x000fc600078e020a */
[----:B0-----:R-:W-:-:S04]  /*0510*/  FFMA R12, R3, R11, 1 ;  /* 0x3f800000030c7423 */ /* 0x001fc8000000000b */
[----:B------:R-:W-:-:S04]  /*0520*/  FFMA R12, R3, R12, R3 ;  /* 0x0000000c030c7223 */ /* 0x000fc80000000003 */
[----:B------:R-:W-:-:S04]  /*0530*/  FFMA R3, R0, R12, RZ ;  /* 0x0000000c00037223 */ /* 0x000fc800000000ff */
[----:B------:R-:W-:-:S04]  /*0540*/  FFMA R8, R11, R3, R0 ;  /* 0x000000030b087223 */ /* 0x000fc80000000000 */
[----:B------:R-:W-:-:S04]  /*0550*/  FFMA R13, R12, R8, R3 ;  /* 0x000000080c0d7223 */ /* 0x000fc80000000003 */
[----:B------:R-:W-:-:S04]  /*0560*/  FFMA R8, R11, R13, R0 ;  /* 0x0000000d0b087223 */ /* 0x000fc80000000000 */
[----:B------:R-:W-:-:S05]  /*0570*/  FFMA R0, R12, R8, R13 ;  /* 0x000000080c007223 */ /* 0x000fca000000000d */
[----:B------:R-:W-:-:S04]  /*0580*/  SHF.R.U32.HI R3, RZ, 0x17, R0 ;  /* 0x00000017ff037819 */ /* 0x000fc80000011600 */
[----:B------:R-:W-:-:S05]  /*0590*/  LOP3.LUT R3, R3, 0xff, RZ, 0xc0, !PT ;  /* 0x000000ff03037812 */ /* 0x000fca00078ec0ff */
[----:B------:R-:W-:-:S04]  /*05a0*/  IMAD.IADD R9, R3, 0x1, R7 ;  /* 0x0000000103097824 */ /* 0x000fc800078e0207 */
[----:B------:R-:W-:-:S05]  /*05b0*/  VIADD R3, R9, 0xffffffff ;  /* 0xffffffff09037836 */ /* 0x000fca0000000000 */
[----:B------:R-:W-:-:S13]  /*05c0*/  ISETP.GE.U32.AND P0, PT, R3, 0xfe, PT ;  /* 0x000000fe0300780c */ /* 0x000fda0003f06070 */
[----:B------:R-:W-:Y:S05]  /*05d0*/  @!P0 BRA `(.L_x_15) ;  /* 0x0000000000808947 */ /* 0x000fea0003800000 */
[----:B------:R-:W-:-:S13]  /*05e0*/  ISETP.GT.AND P0, PT, R9, 0xfe, PT ;  /* 0x000000fe0900780c */ /* 0x000fda0003f04270 */
[----:B------:R-:W-:Y:S05]  /*05f0*/  @P0 BRA `(.L_x_16) ;  /* 0x00000000006c0947 */ /* 0x000fea0003800000 */
[----:B------:R-:W-:-:S13]  /*0600*/  ISETP.GE.AND P0, PT, R9, 0x1, PT ;  /* 0x000000010900780c */ /* 0x000fda0003f06270 */
[----:B------:R-:W-:Y:S05]  /*0610*/  @P0 BRA `(.L_x_17) ;  /* 0x0000000000740947 */ /* 0x000fea0003800000 */
[----:B------:R-:W-:Y:S02]  /*0620*/  ISETP.GE.AND P0, PT, R9, -0x18, PT ;  /* 0xffffffe80900780c */ /* 0x000fe40003f06270 */
[----:B------:R-:W-:-:S11]  /*0630*/  LOP3.LUT R0, R0, 0x80000000, RZ, 0xc0, !PT ;  /* 0x8000000000007812 */ /* 0x000fd600078ec0ff */
[----:B------:R-:W-:Y:S05]  /*0640*/  @!P0 BRA `(.L_x_17) ;  /* 0x0000000000688947 */ /* 0x000fea0003800000 */
[CCC-:B------:R-:W-:Y:S01]  /*0650*/  FFMA.RZ R3, R12.reuse, R8.reuse, R13.reuse ;  /* 0x000000080c037223 */ /* 0x1c0fe2000000c00d */
[CCC-:B------:R-:W-:Y:S01]  /*0660*/  FFMA.RM R6, R12.reuse, R8.reuse, R13.reuse ;  /* 0x000000080c067223 */ /* 0x1c0fe2000000400d */
[C---:B------:R-:W-:Y:S02]  /*0670*/  ISETP.NE.AND P2, PT, R9.reuse, RZ, PT ;  /* 0x000000ff0900720c */ /* 0x040fe40003f45270 */
[----:B------:R-:W-:Y:S02]  /*0680*/  ISETP.NE.AND P1, PT, R9, RZ, PT ;  /* 0x000000ff0900720c */ /* 0x000fe40003f25270 */
[----:B------:R-:W-:Y:S01]  /*0690*/  LOP3.LUT R7, R3, 0x7fffff, RZ, 0xc0, !PT ;  /* 0x007fffff03077812 */ /* 0x000fe200078ec0ff */
[----:B------:R-:W-:Y:S01]  /*06a0*/  FFMA.RP R3, R12, R8, R13 ;  /* 0x000000080c037223 */ /* 0x000fe2000000800d */
[----:B------:R-:W-:Y:S02]  /*06b0*/  VIADD R8, R9, 0x20 ;  /* 0x0000002009087836 */ /* 0x000fe40000000000 */
[----:B------:R-:W-:Y:S01]  /*06c0*/  LOP3.LUT R7, R7, 0x800000, RZ, 0xfc, !PT ;  /* 0x0080000007077812 */ /* 0x000fe200078efcff */
[----:B------:R-:W-:Y:S01]  /*06d0*/  IMAD.MOV R9, RZ, RZ, -R9 ;  /* 0x000000ffff097224 */ /* 0x000fe200078e0a09 */
[----:B------:R-:W-:-:S02]  /*06e0*/  FSETP.NEU.FTZ.AND P0, PT, R3, R6, PT ;  /* 0x000000060300720b */ /* 0x000fc40003f1d000 */
[----:B------:R-:W-:Y:S02]  /*06f0*/  SHF.L.U32 R8, R7, R8, RZ ;  /* 0x0000000807087219 */ /* 0x000fe400000006ff */
[----:B------:R-:W-:Y:S02]  /*0700*/  SEL R6, R9, RZ, P2 ;  /* 0x000000ff09067207 */ /* 0x000fe40001000000 */
[----:B------:R-:W-:Y:S02]  /*0710*/  ISETP.NE.AND P1, PT, R8, RZ, P1 ;  /* 0x000000ff0800720c */ /* 0x000fe40000f25270 */
[----:B------:R-:W-:Y:S02]  /*0720*/  SHF.R.U32.HI R6, RZ, R6, R7 ;  /* 0x00000006ff067219 */ /* 0x000fe40000011607 */
[----:B------:R-:W-:Y:S02]  /*0730*/  PLOP3.LUT P0, PT, P0, P1, PT, 0xf8, 0x8f ;  /* 0x00000000008f781c */ /* 0x000fe40000703f70 */
[----:B------:R-:W-:-:S02]  /*0740*/  SHF.R.U32.HI R8, RZ, 0x1, R6 ;  /* 0x00000001ff087819 */ /* 0x000fc40000011606 */
[----:B------:R-:W-:-:S04]  /*0750*/  SEL R3, RZ, 0x1, !P0 ;  /* 0x00000001ff037807 */ /* 0x000fc80004000000 */
[----:B------:R-:W-:-:S04]  /*0760*/  LOP3.LUT R3, R3, 0x1, R8, 0xf8, !PT ;  /* 0x0000000103037812 */ /* 0x000fc800078ef808 */
[----:B------:R-:W-:-:S05]  /*0770*/  LOP3.LUT R3, R3, R6, RZ, 0xc0, !PT ;  /* 0x0000000603037212 */ /* 0x000fca00078ec0ff */
[----:B------:R-:W-:-:S05]  /*0780*/  IMAD.IADD R3, R8, 0x1, R3 ;  /* 0x0000000108037824 */ /* 0x000fca00078e0203 */
[----:B------:R-:W-:Y:S01]  /*0790*/  LOP3.LUT R0, R3, R0, RZ, 0xfc, !PT ;  /* 0x0000000003007212 */ /* 0x000fe200078efcff */
[----:B------:R-:W-:Y:S06]  /*07a0*/  BRA `(.L_x_17) ;  /* 0x0000000000107947 */ /* 0x000fec0003800000 */
.L_x_16:
[----:B------:R-:W-:-:S04]  /*07b0*/  LOP3.LUT R0, R0, 0x80000000, RZ, 0xc0, !PT ;  /* 0x8000000000007812 */ /* 0x000fc800078ec0ff */
[----:B------:R-:W-:Y:S01]  /*07c0*/  LOP3.LUT R0, R0, 0x7f800000, RZ, 0xfc, !PT ;  /* 0x7f80000000007812 */ /* 0x000fe200078efcff */
[----:B------:R-:W-:Y:S06]  /*07d0*/  BRA `(.L_x_17) ;  /* 0x0000000000047947 */ /* 0x000fec0003800000 */
.L_x_15:
[----:B------:R-:W-:-:S07]  /*07e0*/  IMAD R0, R7, 0x800000, R0 ;  /* 0x0080000007007824 */ /* 0x000fce00078e0200 */
.L_x_17:
[----:B------:R-:W-:Y:S05]  /*07f0*/  BSYNC.RECONVERGENT B2 ;  /* 0x0000000000027941 */ /* 0x000fea0003800200 */
.L_x_14:
[----:B------:R-:W-:Y:S05]  /*0800*/  BRA `(.L_x_18) ;  /* 0x0000000000207947 */ /* 0x000fea0003800000 */
.L_x_13:
[----:B------:R-:W-:-:S04]  /*0810*/  LOP3.LUT R0, R9, 0x80000000, R8, 0x48, !PT ;  /* 0x8000000009007812 */ /* 0x000fc800078e4808 */
[----:B------:R-:W-:Y:S01]  /*0820*/  LOP3.LUT R0, R0, 0x7f800000, RZ, 0xfc, !PT ;  /* 0x7f80000000007812 */ /* 0x000fe200078efcff */
[----:B------:R-:W-:Y:S06]  /*0830*/  BRA `(.L_x_18) ;  /* 0x0000000000147947 */ /* 0x000fec0003800000 */
.L_x_12:
[----:B------:R-:W-:Y:S01]  /*0840*/  LOP3.LUT R0, R9, 0x80000000, R8, 0x48, !PT ;  /* 0x8000000009007812 */ /* 0x000fe200078e4808 */
[----:B------:R-:W-:Y:S06]  /*0850*/  BRA `(.L_x_18) ;  /* 0x00000000000c7947 */ /* 0x000fec0003800000 */
.L_x_11:
[----:B------:R-:W0:Y:S01]  /*0860*/  MUFU.RSQ R0, -QNAN ;  /* 0xffc0000000007908 */ /* 0x000e220000001400 */
[----:B------:R-:W-:Y:S05]  /*0870*/  BRA `(.L_x_18) ;  /* 0x0000000000047947 */ /* 0x000fea0003800000 */
.L_x_10:
[----:B------:R-:W-:-:S07]  /*0880*/  FADD.FTZ R0, R3, R0 ;  /* 0x0000000003007221 */ /* 0x000fce0000010000 */
.L_x_18:
[----:B------:R-:W-:Y:S05]  /*0890*/  BSYNC.RECONVERGENT B1 ;  /* 0x0000000000017941 */ /* 0x000fea0003800200 */
.L_x_8:
[----:B------:R-:W-:-:S04]  /*08a0*/  IMAD.MOV.U32 R3, RZ, RZ, 0x0 ;  /* 0x00000000ff037424 */ /* 0x000fc800078e00ff */
[----:B0-----:R-:W-:Y:S05]  /*08b0*/  RET.REL.NODEC R2 `(pivot_update_column) ;  /* 0xfffffff402d07950 */ /* 0x001fea0003c3ffff */
.L_x_19:
        /* <DEDUP_REMOVED lines=12> */
.L_x_68:


//--------------------- .text.pivot_update_row    --------------------------
	.section	.text.pivot_update_row,"ax",@progbits
	.align	128
        .global         pivot_update_row
        .type           pivot_update_row,@function
        .size           pivot_update_row,(.L_x_69 - pivot_update_row)
        .other          pivot_update_row,@"STO_CUDA_ENTRY STV_DEFAULT"
pivot_update_row:
.text.pivot_update_row:
[----:B------:R-:W-:Y:S01]  /*0000*/  LDC R1, c[0x0][0x37c] ;  /* 0x0000df00ff017b82 */ /* 0x000fe20000000800 */
[----:B------:R-:W0:Y:S07]  /*0010*/  S2R R0, SR_TID.X ;  /* 0x0000000000007919 */ /* 0x000e2e0000002100 */
[----:B------:R-:W0:Y:S01]  /*0020*/  S2UR UR4, SR_CTAID.X ;  /* 0x00000000000479c3 */ /* 0x000e220000002500 */
[----:B------:R-:W1:Y:S07]  /*0030*/  LDCU UR5, c[0x0][0x388] ;  /* 0x00007100ff0577ac */ /* 0x000e6e0008000800 */
[----:B------:R-:W0:Y:S08]  /*0040*/  LDC R3, c[0x0][0x360] ;  /* 0x0000d800ff037b82 */ /* 0x000e300000000800 */
[----:B------:R-:W2:Y:S01]  /*0050*/  LDC R2, c[0x0][0x384] ;  /* 0x0000e100ff027b82 */ /* 0x000ea20000000800 */
[----:B0-----:R-:W-:-:S05]  /*0060*/  IMAD R3, R3, UR4, R0 ;  /* 0x0000000403037c24 */ /* 0x001fca000f8e0200 */
[----:B-1----:R-:W-:Y:S01]  /*0070*/  ISETP.GE.AND P0, PT, R3, UR5, PT ;  /* 0x0000000503007c0c */ /* 0x002fe2000bf06270 */
[----:B--2---:R-:W-:-:S12]  /*0080*/  IMAD R0, R2, UR5, RZ ;  /* 0x0000000502007c24 */ /* 0x004fd8000f8e02ff */
[----:B------:R-:W-:Y:S05]  /*0090*/  @P0 EXIT ;  /* 0x000000000000094d */ /* 0x000fea0003800000 */
[----:B------:R-:W0:Y:S01]  /*00a0*/  LDCU.64 UR6, c[0x0][0x390] ;  /* 0x00007200ff0677ac */ /* 0x000e220008000a00 */
[----:B------:R-:W-:Y:S01]  /*00b0*/  SHF.R.S32.HI R5, RZ, 0x1f, R3 ;  /* 0x0000001fff057819 */ /* 0x000fe20000011403 */
[----:B------:R-:W1:Y:S01]  /*00c0*/  LDC R7, c[0x0][0x380] ;  /* 0x0000e000ff077b82 */ /* 0x000e620000000800 */
[C---:B------:R-:W-:Y:S01]  /*00d0*/  IADD3 R3, P0, PT, R0.reuse, R3, RZ ;  /* 0x0000000300037210 */ /* 0x040fe20007f1e0ff */
[----:B------:R-:W2:Y:S03]  /*00e0*/  LDCU.64 UR4, c[0x0][0x358] ;  /* 0x00006b00ff0477ac */ /* 0x000ea60008000a00 */
[----:B------:R-:W-:Y:S02]  /*00f0*/  LEA.HI.X.SX32 R0, R0, R5, 0x1, P0 ;  /* 0x0000000500007211 */ /* 0x000fe400000f0eff */
[----:B0-----:R-:W-:-:S04]  /*0100*/  LEA R4, P0, R3, UR6, 0x2 ;  /* 0x0000000603047c11 */ /* 0x001fc8000f8010ff */
[----:B------:R-:W-:-:S05]  /*0110*/  LEA.HI.X R5, R3, UR7, R0, 0x2, P0 ;  /* 0x0000000703057c11 */ /* 0x000fca00080f1400 */
[----:B--2---:R-:W2:Y:S01]  /*0120*/  LDG.E R0, desc[UR4][R4.64] ;  /* 0x0000000404007981 */ /* 0x004ea2000c1e1900 */
[----:B-1----:R-:W0:Y:S01]  /*0130*/  MUFU.RCP R2, R7 ;  /* 0x0000000700027308 */ /* 0x002e220000001000 */
[----:B------:R-:W-:Y:S01]  /*0140*/  BSSY.RECONVERGENT B0, `(.L_x_20) ;  /* 0x000000c000007945 */ /* 0x000fe20003800200 */
[----:B0-----:R-:W-:-:S04]  /*0150*/  FFMA R3, R2, -R7, 1 ;  /* 0x3f80000002037423 */ /* 0x001fc80000000807 */
[----:B------:R-:W-:Y:S02]  /*0160*/  FFMA R3, R2, R3, R2 ;  /* 0x0000000302037223 */ /* 0x000fe40000000002 */
[----:B--2---:R-:W0:Y:S02]  /*0170*/  FCHK P0, -R0, R7 ;  /* 0x0000000700007302 */ /* 0x004e240000000100 */
[----:B------:R-:W-:-:S04]  /*0180*/  FFMA R2, -R0, R3, RZ ;  /* 0x0000000300027223 */ /* 0x000fc800000001ff */
[----:B------:R-:W-:-:S04]  /*0190*/  FFMA R6, R2, -R7, -R0 ;  /* 0x8000000702067223 */ /* 0x000fc80000000800 */
[----:B------:R-:W-:Y:S01]  /*01a0*/  FFMA R3, R3, R6, R2 ;  /* 0x0000000603037223 */ /* 0x000fe20000000002 */
[----:B0-----:R-:W-:Y:S06]  /*01b0*/  @!P0 BRA `(.L_x_21) ;  /* 0x0000000000108947 */ /* 0x001fec0003800000 */
[----:B------:R-:W-:Y:S01]  /*01c0*/  FADD R0, -R0, -RZ ;  /* 0x800000ff00007221 */ /* 0x000fe20000000100 */
[----:B------:R-:W-:-:S07]  /*01d0*/  MOV R2, 0x1f0 ;  /* 0x000001f000027802 */ /* 0x000fce0000000f00 */
[----:B------:R-:W-:Y:S05]  /*01e0*/  CALL.REL.NOINC `($__internal_1_$__cuda_sm3x_div_rn_noftz_f32_slowpath) ;  /* 0x0000000000107944 */ /* 0x000fea0003c00000 */
[----:B------:R-:W-:-:S07]  /*01f0*/  IMAD.MOV.U32 R3, RZ, RZ, R0 ;  /* 0x000000ffff037224 */ /* 0x000fce00078e0000 */
.L_x_21:
[----:B------:R-:W-:Y:S05]  /*0200*/  BSYNC.RECONVERGENT B0 ;  /* 0x0000000000007941 */ /* 0x000fea0003800200 */
.L_x_20:
[----:B------:R-:W-:Y:S01]  /*0210*/  STG.E desc[UR4][R4.64], R3 ;  /* 0x0000000304007986 */ /* 0x000fe2000c101904 */
[----:B------:R-:W-:Y:S05]  /*0220*/  EXIT ;  /* 0x000000000000794d */ /* 0x000fea0003800000 */
        .weak           $__internal_1_$__cuda_sm3x_div_rn_noftz_f32_slowpath
        .type           $__internal_1_$__cuda_sm3x_div_rn_noftz_f32_slowpath,@function
        .size           $__internal_1_$__cuda_sm3x_div_rn_noftz_f32_slowpath,(.L_x_69 - $__internal_1_$__cuda_sm3x_div_rn_noftz_f32_slowpath)
$__internal_1_$__cuda_sm3x_div_rn_noftz_f32_slowpath:
[----:B------:R-:W0:Y:S01]  /*0230*/  LDC R3, c[0x0][0x380] ;  /* 0x0000e000ff037b82 */ /* 0x000e220000000800 */
[----:B------:R-:W-:Y:S01]  /*0240*/  SHF.R.U32.HI R6, RZ, 0x17, R0 ;  /* 0x00000017ff067819 */ /* 0x000fe20000011600 */
[----:B------:R-:W1:Y:S01]  /*0250*/  LDCU UR6, c[0x0][0x380] ;  /* 0x00007000ff0677ac */ /* 0x000e620008000800 */
[----:B------:R-:W-:Y:S02]  /*0260*/  BSSY.RECONVERGENT B1, `(.L_x_22) ;  /* 0x0000063000017945 */ /* 0x000fe40003800200 */
        /* <DEDUP_REMOVED lines=33> */
.L_x_23:
        /* <DEDUP_REMOVED lines=30> */
[C---:B------:R-:W-:Y:S02]  /*0660*/  VIADD R8, R9.reuse, 0x20 ;  /* 0x0000002009087836 */ /* 0x040fe40000000000 */
[CCC-:B------:R-:W-:Y:S01]  /*0670*/  FFMA.RM R6, R14.reuse, R12.reuse, R11.reuse ;  /* 0x0000000c0e067223 */ /* 0x1c0fe2000000400b */
[----:B------:R-:W-:Y:S02]  /*0680*/  ISETP.NE.AND P2, PT, R9, RZ, PT ;  /* 0x000000ff0900720c */ /* 0x000fe40003f45270 */
[----:B------:R-:W-:Y:S01]  /*0690*/  LOP3.LUT R7, R3, 0x7fffff, RZ, 0xc0, !PT ;  /* 0x007fffff03077812 */ /* 0x000fe200078ec0ff */
[----:B------:R-:W-:Y:S01]  /*06a0*/  FFMA.RP R3, R14, R12, R11 ;  /* 0x0000000c0e037223 */ /* 0x000fe2000000800b */
[----:B------:R-:W-:Y:S01]  /*06b0*/  ISETP.NE.AND P1, PT, R9, RZ, PT ;  /* 0x000000ff0900720c */ /* 0x000fe20003f25270 */
[----:B------:R-:W-:Y:S01]  /*06c0*/  IMAD.MOV R9, RZ, RZ, -R9 ;  /* 0x000000ffff097224 */ /* 0x000fe200078e0a09 */
[----:B------:R-:W-:-:S02]  /*06d0*/  LOP3.LUT R7, R7, 0x800000, RZ, 0xfc, !PT ;  /* 0x0080000007077812 */ /* 0x000fc400078efcff */
[----:B------:R-:W-:Y:S02]  /*06e0*/  FSETP.NEU.FTZ.AND P0, PT, R3, R6, PT ;  /* 0x000000060300720b */ /* 0x000fe40003f1d000 */
[----:B------:R-:W-:Y:S02]  /*06f0*/  SHF.L.U32 R8, R7, R8, RZ ;  /* 0x0000000807087219 */ /* 0x000fe400000006ff */
[----:B------:R-:W-:Y:S02]  /*0700*/  SEL R6, R9, RZ, P2 ;  /* 0x000000ff09067207 */ /* 0x000fe40001000000 */
[----:B------:R-:W-:Y:S02]  /*0710*/  ISETP.NE.AND P1, PT, R8, RZ, P1 ;  /* 0x000000ff0800720c */ /* 0x000fe40000f25270 */
[----:B------:R-:W-:Y:S02]  /*0720*/  SHF.R.U32.HI R6, RZ, R6, R7 ;  /* 0x00000006ff067219 */ /* 0x000fe40000011607 */
[----:B------:R-:W-:-:S02]  /*0730*/  PLOP3.LUT P0, PT, P0, P1, PT, 0xf8, 0x8f ;  /* 0x00000000008f781c */ /* 0x000fc40000703f70 */
[----:B------:R-:W-:Y:S02]  /*0740*/  SHF.R.U32.HI R8, RZ, 0x1, R6 ;  /* 0x00000001ff087819 */ /* 0x000fe40000011606 */
[----:B------:R-:W-:-:S04]  /*0750*/  SEL R3, RZ, 0x1, !P0 ;  /* 0x00000001ff037807 */ /* 0x000fc80004000000 */
[----:B------:R-:W-:-:S04]  /*0760*/  LOP3.LUT R3, R3, 0x1, R8, 0xf8, !PT ;  /* 0x0000000103037812 */ /* 0x000fc800078ef808 */
[----:B------:R-:W-:-:S05]  /*0770*/  LOP3.LUT R3, R3, R6, RZ, 0xc0, !PT ;  /* 0x0000000603037212 */ /* 0x000fca00078ec0ff */
[----:B------:R-:W-:-:S05]  /*0780*/  IMAD.IADD R3, R8, 0x1, R3 ;  /* 0x0000000108037824 */ /* 0x000fca00078e0203 */
[----:B------:R-:W-:Y:S01]  /*0790*/  LOP3.LUT R0, R3, R0, RZ, 0xfc, !PT ;  /* 0x0000000003007212 */ /* 0x000fe200078efcff */
[----:B------:R-:W-:Y:S06]  /*07a0*/  BRA `(.L_x_31) ;  /* 0x0000000000107947 */ /* 0x000fec0003800000 */
.L_x_30:
[----:B------:R-:W-:-:S04]  /*07b0*/  LOP3.LUT R0, R0, 0x80000000, RZ, 0xc0, !PT ;  /* 0x8000000000007812 */ /* 0x000fc800078ec0ff */
[----:B------:R-:W-:Y:S01]  /*07c0*/  LOP3.LUT R0, R0, 0x7f800000, RZ, 0xfc, !PT ;  /* 0x7f80000000007812 */ /* 0x000fe200078efcff */
[----:B------:R-:W-:Y:S06]  /*07d0*/  BRA `(.L_x_31) ;  /* 0x0000000000047947 */ /* 0x000fec0003800000 */
.L_x_29:
[----:B------:R-:W-:-:S07]  /*07e0*/  IMAD R0, R7, 0x800000, R0 ;  /* 0x0080000007007824 */ /* 0x000fce00078e0200 */
.L_x_31:
[----:B------:R-:W-:Y:S05]  /*07f0*/  BSYNC.RECONVERGENT B2 ;  /* 0x0000000000027941 */ /* 0x000fea0003800200 */
.L_x_28:
[----:B------:R-:W-:Y:S05]  /*0800*/  BRA `(.L_x_32) ;  /* 0x0000000000207947 */ /* 0x000fea0003800000 */
.L_x_27:
[----:B------:R-:W-:-:S04]  /*0810*/  LOP3.LUT R0, R9, 0x80000000, R0, 0x48, !PT ;  /* 0x8000000009007812 */ /* 0x000fc800078e4800 */
[----:B------:R-:W-:Y:S01]  /*0820*/  LOP3.LUT R0, R0, 0x7f800000, RZ, 0xfc, !PT ;  /* 0x7f80000000007812 */ /* 0x000fe200078efcff */
[----:B------:R-:W-:Y:S06]  /*0830*/  BRA `(.L_x_32) ;  /* 0x0000000000147947 */ /* 0x000fec0003800000 */
.L_x_26:
[----:B------:R-:W-:Y:S01]  /*0840*/  LOP3.LUT R0, R9, 0x80000000, R0, 0x48, !PT ;  /* 0x8000000009007812 */ /* 0x000fe200078e4800 */
[----:B------:R-:W-:Y:S06]  /*0850*/  BRA `(.L_x_32) ;  /* 0x00000000000c7947 */ /* 0x000fec0003800000 */
.L_x_25:
[----:B------:R-:W0:Y:S01]  /*0860*/  MUFU.RSQ R0, -QNAN ;  /* 0xffc0000000007908 */ /* 0x000e220000001400 */
[----:B------:R-:W-:Y:S05]  /*0870*/  BRA `(.L_x_32) ;  /* 0x0000000000047947 */ /* 0x000fea0003800000 */
.L_x_24:
[----:B------:R-:W-:-:S07]  /*0880*/  FADD.FTZ R0, R0, R3 ;  /* 0x0000000300007221 */ /* 0x000fce0000010000 */
.L_x_32:
[----:B------:R-:W-:Y:S05]  /*0890*/  BSYNC.RECONVERGENT B1 ;  /* 0x0000000000017941 */ /* 0x000fea0003800200 */
.L_x_22:
[----:B------:R-:W-:-:S04]  /*08a0*/  IMAD.MOV.U32 R3, RZ, RZ, 0x0 ;  /* 0x00000000ff037424 */ /* 0x000fc800078e00ff */
[----:B0-----:R-:W-:Y:S05]  /*08b0*/  RET.REL.NODEC R2 `(pivot_update_row) ;  /* 0xfffffff402d07950 */ /* 0x001fea0003c3ffff */
.L_x_33:
        /* <DEDUP_REMOVED lines=12> */
.L_x_69:


//--------------------- .text.pivot_update_inner  --------------------------
	.section	.text.pivot_update_inner,"ax",@progbits
	.align	128
        .global         pivot_update_inner
        .type           pivot_update_inner,@function
        .size           pivot_update_inner,(.L_x_70 - pivot_update_inner)
        .other          pivot_update_inner,@"STO_CUDA_ENTRY STV_DEFAULT"
pivot_update_inner:
.text.pivot_update_inner:
[----:B------:R-:W-:Y:S01]  /*0000*/  LDC R1, c[0x0][0x37c] ;  /* 0x0000df00ff017b82 */ /* 0x000fe20000000800 */
[----:B------:R-:W0:Y:S01]  /*0010*/  S2R R3, SR_CTAID.Y ;  /* 0x0000000000037919 */ /* 0x000e220000002600 */
[----:B------:R-:W1:Y:S06]  /*0020*/  LDCU UR4, c[0x0][0x360] ;  /* 0x00006c00ff0477ac */ /* 0x000e6c0008000800 */
[----:B------:R-:W2:Y:S01]  /*0030*/  LDC R11, c[0x0][0x390] ;  /* 0x0000e400ff0b7b82 */ /* 0x000ea20000000800 */
[----:B------:R-:W0:Y:S01]  /*0040*/  S2R R2, SR_TID.Y ;  /* 0x0000000000027919 */ /* 0x000e220000002200 */
[----:B------:R-:W0:Y:S01]  /*0050*/  LDCU UR5, c[0x0][0x364] ;  /* 0x00006c80ff0577ac */ /* 0x000e220008000800 */
[----:B------:R-:W1:Y:S01]  /*0060*/  S2R R0, SR_CTAID.X ;  /* 0x0000000000007919 */ /* 0x000e620000002500 */
[----:B------:R-:W3:Y:S01]  /*0070*/  LDCU.64 UR8, c[0x0][0x388] ;  /* 0x00007100ff0877ac */ /* 0x000ee20008000a00 */
[----:B------:R-:W1:Y:S01]  /*0080*/  S2R R5, SR_TID.X ;  /* 0x0000000000057919 */ /* 0x000e620000002100 */
[----:B------:R-:W4:Y:S01]  /*0090*/  LDCU UR6, c[0x0][0x384] ;  /* 0x00007080ff0677ac */ /* 0x000f220008000800 */
[----:B0-----:R-:W-:-:S05]  /*00a0*/  IMAD R3, R3, UR5, R2 ;  /* 0x0000000503037c24 */ /* 0x001fca000f8e0202 */
[----:B---3--:R-:W-:Y:S01]  /*00b0*/  ISETP.GE.U32.AND P0, PT, R3, UR9, PT ;  /* 0x0000000903007c0c */ /* 0x008fe2000bf06070 */
[----:B-1----:R-:W-:-:S03]  /*00c0*/  IMAD R0, R0, UR4, R5 ;  /* 0x0000000400007c24 */ /* 0x002fc6000f8e0205 */
[----:B----4-:R-:W-:-:S04]  /*00d0*/  ISETP.NE.AND P0, PT, R3, UR6, !P0 ;  /* 0x0000000603007c0c */ /* 0x010fc8000c705270 */
[----:B--2---:R-:W-:-:S04]  /*00e0*/  ISETP.GE.U32.OR P0, PT, R0, R11, !P0 ;  /* 0x0000000b0000720c */ /* 0x004fc80004706470 */
[----:B------:R-:W-:-:S13]  /*00f0*/  ISETP.EQ.OR P0, PT, R0, UR8, P0 ;  /* 0x0000000800007c0c */ /* 0x000fda0008702670 */
[----:B------:R-:W-:Y:S05]  /*0100*/  @P0 EXIT ;  /* 0x000000000000094d */ /* 0x000fea0003800000 */
[----:B------:R-:W0:Y:S01]  /*0110*/  LDC.64 R4, c[0x0][0x398] ;  /* 0x0000e600ff047b82 */ /* 0x000e220000000a00 */
[----:B------:R-:W1:Y:S01]  /*0120*/  LDCU.64 UR4, c[0x0][0x358] ;  /* 0x00006b00ff0477ac */ /* 0x000e620008000a00 */
[----:B------:R-:W-:Y:S02]  /*0130*/  IMAD R7, R11, UR6, R0 ;  /* 0x000000060b077c24 */ /* 0x000fe4000f8e0200 */
[----:B------:R-:W-:Y:S02]  /*0140*/  IMAD R9, R3, R11, UR8 ;  /* 0x0000000803097e24 */ /* 0x000fe4000f8e020b */
[----:B0-----:R-:W-:-:S04]  /*0150*/  IMAD.WIDE.U32 R6, R7, 0x4, R4 ;  /* 0x0000000407067825 */ /* 0x001fc800078e0004 */
[----:B------:R-:W-:Y:S02]  /*0160*/  IMAD.WIDE.U32 R8, R9, 0x4, R4 ;  /* 0x0000000409087825 */ /* 0x000fe400078e0004 */
[----:B-1----:R-:W2:Y:S04]  /*0170*/  LDG.E R6, desc[UR4][R6.64] ;  /* 0x0000000406067981 */ /* 0x002ea8000c1e1900 */
[----:B------:R-:W2:Y:S01]  /*0180*/  LDG.E R9, desc[UR4][R8.64] ;  /* 0x0000000408097981 */ /* 0x000ea2000c1e1900 */
[----:B------:R-:W-:Y:S02]  /*0190*/  IMAD R3, R3, R11, R0 ;  /* 0x0000000b03037224 */ /* 0x000fe400078e0200 */
[----:B------:R-:W0:Y:S02]  /*01a0*/  LDC R11, c[0x0][0x380] ;  /* 0x0000e000ff0b7b82 */ /* 0x000e240000000800 */
[----:B------:R-:W-:-:S05]  /*01b0*/  IMAD.WIDE.U32 R4, R3, 0x4, R4 ;  /* 0x0000000403047825 */ /* 0x000fca00078e0004 */
[----:B------:R1:W5:Y:S01]  /*01c0*/  LDG.E R2, desc[UR4][R4.64] ;  /* 0x0000000404027981 */ /* 0x000362000c1e1900 */
[----:B------:R-:W-:Y:S01]  /*01d0*/  BSSY.RECONVERGENT B0, `(.L_x_34) ;  /* 0x000000d000007945 */ /* 0x000fe20003800200 */
[----:B0-----:R-:W0:Y:S02]  /*01e0*/  MUFU.RCP R3, R11 ;  /* 0x0000000b00037308 */ /* 0x001e240000001000 */
[----:B0-----:R-:W-:-:S04]  /*01f0*/  FFMA R10, R3, -R11, 1 ;  /* 0x3f800000030a7423 */ /* 0x001fc8000000080b */
[----:B------:R-:W-:Y:S01]  /*0200*/  FFMA R3, R3, R10, R3 ;  /* 0x0000000a03037223 */ /* 0x000fe20000000003 */
[----:B--2---:R-:W-:-:S04]  /*0210*/  FMUL R0, R6, R9 ;  /* 0x0000000906007220 */ /* 0x004fc80000400000 */
[----:B------:R-:W0:Y:S01]  /*0220*/  FCHK P0, R0, R11 ;  /* 0x0000000b00007302 */ /* 0x000e220000000000 */
[----:B------:R-:W-:-:S04]  /*0230*/  FFMA R6, R0, R3, RZ ;  /* 0x0000000300067223 */ /* 0x000fc800000000ff */
[----:B------:R-:W-:-:S04]  /*0240*/  FFMA R7, R6, -R11, R0 ;  /* 0x8000000b06077223 */ /* 0x000fc80000000000 */
[----:B------:R-:W-:Y:S01]  /*0250*/  FFMA R3, R3, R7, R6 ;  /* 0x0000000703037223 */ /* 0x000fe20000000006 */
[----:B01----:R-:W-:Y:S06]  /*0260*/  @!P0 BRA `(.L_x_35) ;  /* 0x00000000000c8947 */ /* 0x003fec0003800000 */
[----:B------:R-:W-:-:S07]  /*0270*/  MOV R6, 0x290 ;  /* 0x0000029000067802 */ /* 0x000fce0000000f00 */
[----:B-----5:R-:W-:Y:S05]  /*0280*/  CALL.REL.NOINC `($__internal_2_$__cuda_sm3x_div_rn_noftz_f32_slowpath) ;  /* 0x0000000000147944 */ /* 0x020fea0003c00000 */
[----:B------:R-:W-:-:S07]  /*0290*/  IMAD.MOV.U32 R3, RZ, RZ, R0 ;  /* 0x000000ffff037224 */ /* 0x000fce00078e0000 */
.L_x_35:
[----:B------:R-:W-:Y:S05]  /*02a0*/  BSYNC.RECONVERGENT B0 ;  /* 0x0000000000007941 */ /* 0x000fea0003800200 */
.L_x_34:
[----:B-----5:R-:W-:-:S05]  /*02b0*/  FADD R3, R2, -R3 ;  /* 0x8000000302037221 */ /* 0x020fca0000000000 */
[----:B------:R-:W-:Y:S01]  /*02c0*/  STG.E desc[UR4][R4.64], R3 ;  /* 0x0000000304007986 */ /* 0x000fe2000c101904 */
[----:B------:R-:W-:Y:S05]  /*02d0*/  EXIT ;  /* 0x000000000000794d */ /* 0x000fea0003800000 */
        .weak           $__internal_2_$__cuda_sm3x_div_rn_noftz_f32_slowpath
        .type           $__internal_2_$__cuda_sm3x_div_rn_noftz_f32_slowpath,@function
        .size           $__internal_2_$__cuda_sm3x_div_rn_noftz_f32_slowpath,(.L_x_70 - $__internal_2_$__cuda_sm3x_div_rn_noftz_f32_slowpath)
$__internal_2_$__cuda_sm3x_div_rn_noftz_f32_slowpath:
        /* <DEDUP_REMOVED lines=38> */
.L_x_37:
        /* <DEDUP_REMOVED lines=51> */
.L_x_44:
[----:B------:R-:W-:-:S04]  /*0870*/  LOP3.LUT R0, R0, 0x80000000, RZ, 0xc0, !PT ;  /* 0x8000000000007812 */ /* 0x000fc800078ec0ff */
[----:B------:R-:W-:Y:S01]  /*0880*/  LOP3.LUT R0, R0, 0x7f800000, RZ, 0xfc, !PT ;  /* 0x7f80000000007812 */ /* 0x000fe200078efcff */
[----:B------:R-:W-:Y:S06]  /*0890*/  BRA `(.L_x_45) ;  /* 0x0000000000047947 */ /* 0x000fec0003800000 */
.L_x_43:
[----:B------:R-:W-:-:S07]  /*08a0*/  IMAD R0, R8, 0x800000, R0 ;  /* 0x0080000008007824 */ /* 0x000fce00078e0200 */
.L_x_45:
[----:B------:R-:W-:Y:S05]  /*08b0*/  BSYNC.RECONVERGENT B2 ;  /* 0x0000000000027941 */ /* 0x000fea0003800200 */
.L_x_42:
[----:B------:R-:W-:Y:S05]  /*08c0*/  BRA `(.L_x_46) ;  /* 0x0000000000207947 */ /* 0x000fea0003800000 */
.L_x_41:
[----:B------:R-:W-:-:S04]  /*08d0*/  LOP3.LUT R0, R10, 0x80000000, R9, 0x48, !PT ;  /* 0x800000000a007812 */ /* 0x000fc800078e4809 */
[----:B------:R-:W-:Y:S01]  /*08e0*/  LOP3.LUT R0, R0, 0x7f800000, RZ, 0xfc, !PT ;  /* 0x7f80000000007812 */ /* 0x000fe200078efcff */
[----:B------:R-:W-:Y:S06]  /*08f0*/  BRA `(.L_x_46) ;  /* 0x0000000000147947 */ /* 0x000fec0003800000 */
.L_x_40:
[----:B------:R-:W-:Y:S01]  /*0900*/  LOP3.LUT R0, R10, 0x80000000, R9, 0x48, !PT ;  /* 0x800000000a007812 */ /* 0x000fe200078e4809 */
[----:B------:R-:W-:Y:S06]  /*0910*/  BRA `(.L_x_46) ;  /* 0x00000000000c7947 */ /* 0x000fec0003800000 */
.L_x_39:
[----:B------:R-:W0:Y:S01]  /*0920*/  MUFU.RSQ R0, -QNAN ;  /* 0xffc0000000007908 */ /* 0x000e220000001400 */
[----:B------:R-:W-:Y:S05]  /*0930*/  BRA `(.L_x_46) ;  /* 0x0000000000047947 */ /* 0x000fea0003800000 */
.L_x_38:
[----:B------:R-:W-:-:S07]  /*0940*/  FADD.FTZ R0, R0, R3 ;  /* 0x0000000300007221 */ /* 0x000fce0000010000 */
.L_x_46:
[----:B------:R-:W-:Y:S05]  /*0950*/  BSYNC.RECONVERGENT B1 ;  /* 0x0000000000017941 */ /* 0x000fea0003800200 */
.L_x_36:
[----:B------:R-:W-:-:S04]  /*0960*/  IMAD.MOV.U32 R7, RZ, RZ, 0x0 ;  /* 0x00000000ff077424 */ /* 0x000fc800078e00ff */
[----:B0-----:R-:W-:Y:S05]  /*0970*/  RET.REL.NODEC R6 `(pivot_update_inner) ;  /* 0xfffffff406a07950 */ /* 0x001fea0003c3ffff */
.L_x_47:
        /* <DEDUP_REMOVED lines=16> */
.L_x_70:


//--------------------- .text.find_suitable_complete --------------------------
	.section	.text.find_suitable_complete,"ax",@progbits
	.align	128
        .global         find_suitable_complete
        .type           find_suitable_complete,@function
        .size           find_suitable_complete,(.L_x_71 - find_suitable_complete)
        .other          find_suitable_complete,@"STO_CUDA_ENTRY STV_DEFAULT"
find_suitable_complete:
.text.find_suitable_complete:
[----:B------:R-:W-:Y:S01]  /*0000*/  LDC R1, c[0x0][0x37c] ;  /* 0x0000df00ff017b82 */ /* 0x000fe20000000800 */
[----:B------:R-:W0:Y:S07]  /*0010*/  S2R R0, SR_TID.X ;  /* 0x0000000000007919 */ /* 0x000e2e0000002100 */
[----:B------:R-:W1:Y:S01]  /*0020*/  S2UR UR4, SR_CTAID.X ;  /* 0x00000000000479c3 */ /* 0x000e620000002500 */
[----:B------:R-:W1:Y:S02]  /*0030*/  LDCU UR5, c[0x0][0x360] ;  /* 0x00006c00ff0577ac */ /* 0x000e640008000800 */
[----:B-1----:R-:W-:Y:S01]  /*0040*/  UIMAD UR4, UR4, UR5, URZ ;  /* 0x00000005040472a4 */ /* 0x002fe2000f8e02ff */
[----:B0-----:R-:W-:-:S05]  /*0050*/  IMAD.MOV R0, RZ, RZ, -R0 ;  /* 0x000000ffff007224 */ /* 0x001fca00078e0a00 */
[----:B------:R-:W-:-:S13]  /*0060*/  ISETP.NE.AND P0, PT, R0, UR4, PT ;  /* 0x0000000400007c0c */ /* 0x000fda000bf05270 */
[----:B------:R-:W-:Y:S05]  /*0070*/  @P0 EXIT ;  /* 0x000000000000094d */ /* 0x000fea0003800000 */
[----:B------:R-:W0:Y:S01]  /*0080*/  LDC.64 R12, c[0x0][0x3b0] ;  /* 0x0000ec00ff0c7b82 */ /* 0x000e220000000a00 */
[----:B------:R-:W1:Y:S07]  /*0090*/  LDCU.64 UR4, c[0x0][0x358] ;  /* 0x00006b00ff0477ac */ /* 0x000e6e0008000a00 */
[----:B------:R-:W0:Y:S08]  /*00a0*/  LDC.64 R6, c[0x0][0x380] ;  /* 0x0000e000ff067b82 */ /* 0x000e300000000a00 */
[----:B------:R-:W2:Y:S08]  /*00b0*/  LDC R3, c[0x0][0x388] ;  /* 0x0000e200ff037b82 */ /* 0x000eb00000000800 */
[----:B------:R-:W3:Y:S01]  /*00c0*/  LDC.64 R14, c[0x0][0x390] ;  /* 0x0000e400ff0e7b82 */ /* 0x000ee20000000a00 */
[----:B0-----:R-:W-:-:S07]  /*00d0*/  IMAD.WIDE R8, R7, 0x4, R12 ;  /* 0x0000000407087825 */ /* 0x001fce00078e020c */
[----:B------:R-:W0:Y:S01]  /*00e0*/  LDC.64 R16, c[0x0][0x398] ;  /* 0x0000e600ff107b82 */ /* 0x000e220000000a00 */
[----:B-1----:R-:W4:Y:S01]  /*00f0*/  LDG.E R9, desc[UR4][R8.64] ;  /* 0x0000000408097981 */ /* 0x002f22000c1e1900 */
[----:B--2---:R-:W-:-:S06]  /*0100*/  IMAD.WIDE R12, R3, 0x4, R12 ;  /* 0x00000004030c7825 */ /* 0x004fcc00078e020c */
[----:B------:R-:W1:Y:S01]  /*0110*/  LDC.64 R10, c[0x0][0x3a0] ;  /* 0x0000e800ff0a7b82 */ /* 0x000e620000000a00 */
[----:B------:R-:W4:Y:S07]  /*0120*/  LDG.E R12, desc[UR4][R12.64] ;  /* 0x000000040c0c7981 */ /* 0x000f2e000c1e1900 */
[----:B------:R-:W2:Y:S01]  /*0130*/  LDC.64 R4, c[0x0][0x3a8] ;  /* 0x0000ea00ff047b82 */ /* 0x000ea20000000a00 */
[----:B-1----:R-:W-:-:S04]  /*0140*/  IMAD.WIDE R10, R7, 0x4, R10 ;  /* 0x00000004070a7825 */ /* 0x002fc800078e020a */
[----:B--2---:R-:W-:-:S05]  /*0150*/  IMAD.WIDE R4, R7, 0x4, R4 ;  /* 0x0000000407047825 */ /* 0x004fca00078e0204 */
[----:B------:R-:W2:Y:S01]  /*0160*/  LDG.E R0, desc[UR4][R4.64] ;  /* 0x0000000404007981 */ /* 0x000ea2000c1e1900 */
[----:B----4-:R-:W-:-:S04]  /*0170*/  IMAD R3, R9, R6, R12 ;  /* 0x0000000609037224 */ /* 0x010fc800078e020c */
[----:B---3--:R-:W-:-:S04]  /*0180*/  IMAD.WIDE R14, R3, 0x4, R14 ;  /* 0x00000004030e7825 */ /* 0x008fc800078e020e */
[----:B0-----:R-:W-:Y:S01]  /*0190*/  IMAD.WIDE R8, R7, 0x4, R16 ;  /* 0x0000000407087825 */ /* 0x001fe200078e0210 */
[----:B------:R-:W3:Y:S04]  /*01a0*/  LDG.E R3, desc[UR4][R14.64] ;  /* 0x000000040e037981 */ /* 0x000ee8000c1e1900 */
[----:B------:R-:W2:Y:S04]  /*01b0*/  LDG.E R7, desc[UR4][R10.64] ;  /* 0x000000040a077981 */ /* 0x000ea8000c1e1900 */
[----:B------:R-:W4:Y:S01]  /*01c0*/  LDG.E R9, desc[UR4][R8.64] ;  /* 0x0000000408097981 */ /* 0x000f22000c1e1900 */
[----:B---3--:R-:W0:Y:S01]  /*01d0*/  MUFU.RCP R6, R3 ;  /* 0x0000000300067308 */ /* 0x008e220000001000 */
[C---:B--2---:R-:W-:Y:S01]  /*01e0*/  FADD R7, R0.reuse, -R7 ;  /* 0x8000000700077221 */ /* 0x044fe20000000000 */
[C---:B----4-:R-:W-:Y:S01]  /*01f0*/  FADD R2, -R0.reuse, R9 ;  /* 0x0000000900027221 */ /* 0x050fe20000000100 */
[----:B------:R-:W-:-:S04]  /*0200*/  FSETP.GEU.AND P2, PT, R0, R9, PT ;  /* 0x000000090000720b */ /* 0x000fc80003f4e000 */
[----:B------:R-:W-:-:S04]  /*0210*/  FSEL R0, R2, R7, !P2 ;  /* 0x0000000702007208 */ /* 0x000fc80005000000 */
[----:B------:R-:W1:Y:S01]  /*0220*/  FCHK P0, R0, R3 ;  /* 0x0000000300007302 */ /* 0x000e620000000000 */
[----:B0-----:R-:W-:-:S04]  /*0230*/  FFMA R13, -R3, R6, 1 ;  /* 0x3f800000030d7423 */ /* 0x001fc80000000106 */
[----:B------:R-:W-:-:S04]  /*0240*/  FFMA R13, R6, R13, R6 ;  /* 0x0000000d060d7223 */ /* 0x000fc80000000006 */
[----:B------:R-:W-:-:S04]  /*0250*/  FFMA R6, R0, R13, RZ ;  /* 0x0000000d00067223 */ /* 0x000fc800000000ff */
[----:B------:R-:W-:-:S04]  /*0260*/  FFMA R10, -R3, R6, R0 ;  /* 0x00000006030a7223 */ /* 0x000fc80000000100 */
[----:B------:R-:W-:Y:S01]  /*0270*/  FFMA R6, R13, R10, R6 ;  /* 0x0000000a0d067223 */ /* 0x000fe20000000006 */
[----:B-1----:R-:W-:Y:S06]  /*0280*/  @!P0 BRA `(.L_x_48) ;  /* 0x00000000000c8947 */ /* 0x002fec0003800000 */
[----:B------:R-:W-:-:S07]  /*0290*/  MOV R6, 0x2b0 ;  /* 0x000002b000067802 */ /* 0x000fce0000000f00 */
[----:B------:R-:W-:Y:S05]  /*02a0*/  CALL.REL.NOINC `($__internal_3_$__cuda_sm3x_div_rn_noftz_f32_slowpath) ;  /* 0x0000000000b07944 */ /* 0x000fea0003c00000 */
[----:B------:R-:W-:-:S07]  /*02b0*/  IMAD.MOV.U32 R6, RZ, RZ, R0 ;  /* 0x000000ffff067224 */ /* 0x000fce00078e0000 */
.L_x_48:
[----:B------:R-:W0:Y:S08]  /*02c0*/  LDC R15, c[0x0][0x388] ;  /* 0x0000e200ff0f7b82 */ /* 0x000e300000000800 */
[----:B------:R-:W0:Y:S08]  /*02d0*/  LDC.64 R10, c[0x0][0x398] ;  /* 0x0000e600ff0a7b82 */ /* 0x000e300000000a00 */
[----:B------:R-:W1:Y:S08]  /*02e0*/  LDC.64 R12, c[0x0][0x3a0] ;  /* 0x0000e800ff0c7b82 */ /* 0x000e700000000a00 */
[----:B------:R-:W2:Y:S01]  /*02f0*/  LDC.64 R8, c[0x0][0x3a8] ;  /* 0x0000ea00ff087b82 */ /* 0x000ea20000000a00 */
[----:B0-----:R-:W-:-:S06]  /*0300*/  IMAD.WIDE R10, R15, 0x4, R10 ;  /* 0x000000040f0a7825 */ /* 0x001fcc00078e020a */
[----:B------:R0:W5:Y:S01]  /*0310*/  LDG.E R11, desc[UR4][R10.64] ;  /* 0x000000040a0b7981 */ /* 0x000162000c1e1900 */
[----:B-1----:R-:W-:-:S06]  /*0320*/  IMAD.WIDE R12, R15, 0x4, R12 ;  /* 0x000000040f0c7825 */ /* 0x002fcc00078e020c */
[----:B------:R0:W5:Y:S01]  /*0330*/  LDG.E R13, desc[UR4][R12.64] ;  /* 0x000000040c0d7981 */ /* 0x000162000c1e1900 */
[----:B--2---:R-:W-:-:S05]  /*0340*/  IMAD.WIDE R8, R15, 0x4, R8 ;  /* 0x000000040f087825 */ /* 0x004fca00078e0208 */
[----:B------:R0:W5:Y:S01]  /*0350*/  LDG.E R0, desc[UR4][R8.64] ;  /* 0x0000000408007981 */ /* 0x000162000c1e1900 */
[----:B------:R-:W-:Y:S05]  /*0360*/  @P2 BRA `(.L_x_49) ;  /* 0x0000000000402947 */ /* 0x000fea0003800000 */
[----:B-----5:R-:W-:Y:S02]  /*0370*/  FSETP.GEU.AND P0, PT, R0, R13, PT ;  /* 0x0000000d0000720b */ /* 0x020fe40003f0e000 */
[----:B------:R-:W-:Y:S02]  /*0380*/  FSETP.GT.AND P1, PT, R3, RZ, PT ;  /* 0x000000ff0300720b */ /* 0x000fe40003f24000 */
[----:B------:R-:W-:-:S13]  /*0390*/  FSETP.EQ.OR P0, PT, R13, -1, !P0 ;  /* 0xbf8000000d00780b */ /* 0x000fda0004702400 */
[----:B------:R-:W-:Y:S05]  /*03a0*/  @P0 BRA P1, `(.L_x_50) ;  /* 0x0000000000100947 */ /* 0x000fea0000800000 */
[----:B------:R-:W-:-:S04]  /*03b0*/  FSETP.GT.AND P0, PT, R0, R11, PT ;  /* 0x0000000b0000720b */ /* 0x000fc80003f04000 */
[----:B------:R-:W-:-:S04]  /*03c0*/  FSETP.NEU.AND P0, PT, R11, -1, !P0 ;  /* 0xbf8000000b00780b */ /* 0x000fc8000470d000 */
[----:B------:R-:W-:-:S13]  /*03d0*/  FSETP.GEU.OR P0, PT, R3, RZ, P0 ;  /* 0x000000ff0300720b */ /* 0x000fda000070e400 */
[----:B------:R-:W-:Y:S05]  /*03e0*/  @P0 EXIT ;  /* 0x000000000000094d */ /* 0x000fea0003800000 */
.L_x_50:
[----:B------:R-:W-:-:S04]  /*03f0*/  FSETP.GEU.AND P0, PT, R3, RZ, PT ;  /* 0x000000ff0300720b */ /* 0x000fc80003f0e000 */
[----:B------:R-:W-:-:S05]  /*0400*/  FSEL R3, -R6, R6, !P0 ;  /* 0x0000000606037208 */ /* 0x000fca0004000100 */
[----:B------:R-:W-:-:S05]  /*0410*/  FADD R3, R0, R3 ;  /* 0x0000000300037221 */ /* 0x000fca0000000000 */
[----:B------:R-:W-:Y:S04]  /*0420*/  STG.E desc[UR4][R8.64], R3 ;  /* 0x0000000308007986 */ /* 0x000fe8000c101904 */
[----:B------:R-:W2:Y:S02]  /*0430*/  LDG.E R7, desc[UR4][R4.64] ;  /* 0x0000000404077981 */ /* 0x000ea4000c1e1900 */
[----:B--2---:R-:W-:-:S05]  /*0440*/  FADD R7, R2, R7 ;  /* 0x0000000702077221 */ /* 0x004fca0000000000 */
[----:B------:R-:W-:Y:S01]  /*0450*/  STG.E desc[UR4][R4.64], R7 ;  /* 0x0000000704007986 */ /* 0x000fe2000c101904 */
[----:B------:R-:W-:Y:S05]  /*0460*/  EXIT ;  /* 0x000000000000794d */ /* 0x000fea0003800000 */
.L_x_49:
[----:B-----5:R-:W-:Y:S02]  /*0470*/  FSETP.GEU.AND P0, PT, R0, R13, PT ;  /* 0x0000000d0000720b */ /* 0x020fe40003f0e000 */
[----:B------:R-:W-:Y:S02]  /*0480*/  FSETP.LT.AND P1, PT, R3, RZ, PT ;  /* 0x000000ff0300720b */ /* 0x000fe40003f21000 */
[----:B------:R-:W-:-:S13]  /*0490*/  FSETP.EQ.OR P0, PT, R13, -1, !P0 ;  /* 0xbf8000000d00780b */ /* 0x000fda0004702400 */
[----:B------:R-:W-:Y:S05]  /*04a0*/  @P0 BRA P1, `(.L_x_51) ;  /* 0x0000000000100947 */ /* 0x000fea0000800000 */
[----:B------:R-:W-:-:S04]  /*04b0*/  FSETP.GT.AND P0, PT, R0, R11, PT ;  /* 0x0000000b0000720b */ /* 0x000fc80003f04000 */
[----:B------:R-:W-:-:S04]  /*04c0*/  FSETP.NEU.AND P0, PT, R11, -1, !P0 ;  /* 0xbf8000000b00780b */ /* 0x000fc8000470d000 */
[----:B------:R-:W-:-:S13]  /*04d0*/  FSETP.LEU.OR P0, PT, R3, RZ, P0 ;  /* 0x000000ff0300720b */ /* 0x000fda000070b400 */
[----:B------:R-:W-:Y:S05]  /*04e0*/  @P0 EXIT ;  /* 0x000000000000094d */ /* 0x000fea0003800000 */
.L_x_51:
[----:B------:R-:W-:-:S04]  /*04f0*/  FSETP.GEU.AND P0, PT, R3, RZ, PT ;  /* 0x000000ff0300720b */ /* 0x000fc80003f0e000 */
[----:B------:R-:W-:-:S05]  /*0500*/  FSEL R3, R6, -R6, !P0 ;  /* 0x8000000606037208 */ /* 0x000fca0004000000 */
[----:B------:R-:W-:-:S05]  /*0510*/  FADD R3, R0, -R3 ;  /* 0x8000000300037221 */ /* 0x000fca0000000000 */
[----:B------:R-:W-:Y:S04]  /*0520*/  STG.E desc[UR4][R8.64], R3 ;  /* 0x0000000308007986 */ /* 0x000fe8000c101904 */
[----:B------:R-:W2:Y:S02]  /*0530*/  LDG.E R0, desc[UR4][R4.64] ;  /* 0x0000000404007981 */ /* 0x000ea4000c1e1900 */
[----:B--2---:R-:W-:-:S05]  /*0540*/  FADD R7, -R7, R0 ;  /* 0x0000000007077221 */ /* 0x004fca0000000100 */
[----:B------:R-:W-:Y:S01]  /*0550*/  STG.E desc[UR4][R4.64], R7 ;  /* 0x0000000704007986 */ /* 0x000fe2000c101904 */
[----:B------:R-:W-:Y:S05]  /*0560*/  EXIT ;  /* 0x000000000000794d */ /* 0x000fea0003800000 */
        .weak           $__internal_3_$__cuda_sm3x_div_rn_noftz_f32_slowpath
        .type           $__internal_3_$__cuda_sm3x_div_rn_noftz_f32_slowpath,@function
        .size           $__internal_3_$__cuda_sm3x_div_rn_noftz_f32_slowpath,(.L_x_71 - $__internal_3_$__cuda_sm3x_div_rn_noftz_f32_slowpath)
$__internal_3_$__cuda_sm3x_div_rn_noftz_f32_slowpath:
[--C-:B------:R-:W-:Y:S01]  /*0570*/  SHF.R.U32.HI R9, RZ, 0x17, R3.reuse ;  /* 0x00000017ff097819 */ /* 0x100fe20000011603 */
[--C-:B------:R-:W-:Y:S01]  /*0580*/  IMAD.MOV.U32 R11, RZ, RZ, R0.reuse ;  /* 0x000000ffff0b7224 */ /* 0x100fe200078e0000 */
[----:B------:R-:W-:Y:S01]  /*0590*/  SHF.R.U32.HI R8, RZ, 0x17, R0 ;  /* 0x00000017ff087819 */ /* 0x000fe20000011600 */
[----:B------:R-:W-:Y:S01]  /*05a0*/  IMAD.MOV.U32 R12, RZ, RZ, R3 ;  /* 0x000000ffff0c7224 */ /* 0x000fe200078e0003 */
[----:B------:R-:W-:Y:S02]  /*05b0*/  LOP3.LUT R9, R9, 0xff, RZ, 0xc0, !PT ;  /* 0x000000ff09097812 */ /* 0x000fe400078ec0ff */
[----:B------:R-:W-:-:S03]  /*05c0*/  LOP3.LUT R10, R8, 0xff, RZ, 0xc0, !PT ;  /* 0x000000ff080a7812 */ /* 0x000fc600078ec0ff */
[----:B------:R-:W-:Y:S02]  /*05d0*/  VIADD R14, R9, 0xffffffff ;  /* 0xffffffff090e7836 */ /* 0x000fe40000000000 */
[----:B------:R-:W-:-:S03]  /*05e0*/  VIADD R13, R10, 0xffffffff ;  /* 0xffffffff0a0d7836 */ /* 0x000fc60000000000 */
        /* <DEDUP_REMOVED lines=27> */
.L_x_52:
[----:B------:R-:W-:Y:S01]  /*07a0*/  LEA R13, R9, 0xc0800000, 0x17 ;  /* 0xc0800000090d7811 */ /* 0x000fe200078eb8ff */
[----:B------:R-:W-:-:S04]  /*07b0*/  VIADD R10, R10, 0xffffff81 ;  /* 0xffffff810a0a7836 */ /* 0x000fc80000000000 */
[----:B------:R-:W-:Y:S02]  /*07c0*/  IMAD.IADD R13, R12, 0x1, -R13 ;  /* 0x000000010c0d7824 */ /* 0x000fe400078e0a0d */
[----:B------:R-:W-:Y:S02]  /*07d0*/  IMAD R0, R10, -0x800000, R11 ;  /* 0xff8000000a007824 */ /* 0x000fe400078e020b */
[----:B------:R-:W0:Y:S01]  /*07e0*/  MUFU.RCP R12, R13 ;  /* 0x0000000d000c7308 */ /* 0x000e220000001000 */
[----:B------:R-:W-:-:S04]  /*07f0*/  FADD.FTZ R15, -R13, -RZ ;  /* 0x800000ff0d0f7221 */ /* 0x000fc80000010100 */
[----:B0-----:R-:W-:-:S04]  /*0800*/  FFMA R17, R12, R15, 1 ;  /* 0x3f8000000c117423 */ /* 0x001fc8000000000f */
[----:B------:R-:W-:-:S04]  /*0810*/  FFMA R14, R12, R17, R12 ;  /* 0x000000110c0e7223 */ /* 0x000fc8000000000c */
[----:B------:R-:W-:-:S04]  /*0820*/  FFMA R11, R0, R14, RZ ;  /* 0x0000000e000b7223 */ /* 0x000fc800000000ff */
[----:B------:R-:W-:-:S04]  /*0830*/  FFMA R12, R15, R11, R0 ;  /* 0x0000000b0f0c7223 */ /* 0x000fc80000000000 */
[----:B------:R-:W-:Y:S01]  /*0840*/  FFMA R17, R14, R12, R11 ;  /* 0x0000000c0e117223 */ /* 0x000fe2000000000b */
[----:B------:R-:W-:-:S03]  /*0850*/  IADD3 R11, PT, PT, R10, 0x7f, -R9 ;  /* 0x0000007f0a0b7810 */ /* 0x000fc60007ffe809 */
[----:B------:R-:W-:Y:S02]  /*0860*/  FFMA R12, R15, R17, R0 ;  /* 0x000000110f0c7223 */ /* 0x000fe40000000000 */
[----:B------:R-:W-:Y:S02]  /*0870*/  IMAD.IADD R11, R11, 0x1, R8 ;  /* 0x000000010b0b7824 */ /* 0x000fe400078e0208 */
        /* <DEDUP_REMOVED lines=16> */
[-CC-:B------:R-:W-:Y:S01]  /*0980*/  FFMA.RM R9, R14, R12.reuse, R17.reuse ;  /* 0x0000000c0e097223 */ /* 0x180fe20000004011 */
[C---:B------:R-:W-:Y:S02]  /*0990*/  ISETP.NE.AND P3, PT, R13.reuse, RZ, PT ;  /* 0x000000ff0d00720c */ /* 0x040fe40003f65270 */
[----:B------:R-:W-:Y:S01]  /*09a0*/  LOP3.LUT R10, R8, 0x7fffff, RZ, 0xc0, !PT ;  /* 0x007fffff080a7812 */ /* 0x000fe200078ec0ff */
[----:B------:R-:W-:Y:S01]  /*09b0*/  FFMA.RP R8, R14, R12, R17 ;  /* 0x0000000c0e087223 */ /* 0x000fe20000008011 */
[----:B------:R-:W-:Y:S01]  /*09c0*/  IMAD.MOV R12, RZ, RZ, -R13 ;  /* 0x000000ffff0c7224 */ /* 0x000fe200078e0a0d */
[----:B------:R-:W-:Y:S02]  /*09d0*/  ISETP.NE.AND P1, PT, R13, RZ, PT ;  /* 0x000000ff0d00720c */ /* 0x000fe40003f25270 */
        /* <DEDUP_REMOVED lines=14> */
.L_x_58:
[----:B------:R-:W-:-:S04]  /*0ac0*/  LOP3.LUT R0, R0, 0x80000000, RZ, 0xc0, !PT ;  /* 0x8000000000007812 */ /* 0x000fc800078ec0ff */
[----:B------:R-:W-:Y:S01]  /*0ad0*/  LOP3.LUT R0, R0, 0x7f800000, RZ, 0xfc, !PT ;  /* 0x7f80000000007812 */ /* 0x000fe200078efcff */
[----:B------:R-:W-:Y:S06]  /*0ae0*/  BRA `(.L_x_59) ;  /* 0x0000000000287947 */ /* 0x000fec0003800000 */
.L_x_57:
[----:B------:R-:W-:Y:S01]  /*0af0*/  IMAD R0, R11, 0x800000, R0 ;  /* 0x008000000b007824 */ /* 0x000fe200078e0200 */
[----:B------:R-:W-:Y:S06]  /*0b00*/  BRA `(.L_x_59) ;  /* 0x0000000000207947 */ /* 0x000fec0003800000 */
.L_x_56:
[----:B------:R-:W-:-:S04]  /*0b10*/  LOP3.LUT R0, R12, 0x80000000, R11, 0x48, !PT ;  /* 0x800000000c007812 */ /* 0x000fc800078e480b */
[----:B------:R-:W-:Y:S01]  /*0b20*/  LOP3.LUT R0, R0, 0x7f800000, RZ, 0xfc, !PT ;  /* 0x7f80000000007812 */ /* 0x000fe200078efcff */
[----:B------:R-:W-:Y:S06]  /*0b30*/  BRA `(.L_x_59) ;  /* 0x0000000000147947 */ /* 0x000fec0003800000 */
.L_x_55:
[----:B------:R-:W-:Y:S01]  /*0b40*/  LOP3.LUT R0, R12, 0x80000000, R11, 0x48, !PT ;  /* 0x800000000c007812 */ /* 0x000fe200078e480b */
[----:B------:R-:W-:Y:S06]  /*0b50*/  BRA `(.L_x_59) ;  /* 0x00000000000c7947 */ /* 0x000fec0003800000 */
.L_x_54:
[----:B------:R-:W0:Y:S01]  /*0b60*/  MUFU.RSQ R0, -QNAN ;  /* 0xffc0000000007908 */ /* 0x000e220000001400 */
[----:B------:R-:W-:Y:S05]  /*0b70*/  BRA `(.L_x_59) ;  /* 0x0000000000047947 */ /* 0x000fea0003800000 */
.L_x_53:
[----:B------:R-:W-:-:S07]  /*0b80*/  FADD.FTZ R0, R0, R3 ;  /* 0x0000000300007221 */ /* 0x000fce0000010000 */
.L_x_59:
[----:B------:R-:W-:Y:S02]  /*0b90*/  IMAD.MOV.U32 R8, RZ, RZ, R6 ;  /* 0x000000ffff087224 */ /* 0x000fe400078e0006 */
[----:B------:R-:W-:-:S04]  /*0ba0*/  IMAD.MOV.U32 R9, RZ, RZ, 0x0 ;  /* 0x00000000ff097424 */ /* 0x000fc800078e00ff */
[----:B0-----:R-:W-:Y:S05]  /*0bb0*/  RET.REL.NODEC R8 `(find_suitable_complete) ;  /* 0xfffffff408107950 */ /* 0x001fea0003c3ffff */
.L_x_60:
        /* <DEDUP_REMOVED lines=12> */
.L_x_71:


//--------------------- .text.find_suitable       --------------------------
	.section	.text.find_suitable,"ax",@progbits
	.align	128
        .global         find_suitable
        .type           find_suitable,@function
        .size           find_suitable,(.L_x_78 - find_suitable)
        .other          find_suitable,@"STO_CUDA_ENTRY STV_DEFAULT"
find_suitable:
.text.find_suitable:
[----:B------:R-:W-:Y:S01]  /*0000*/  LDC R1, c[0x0][0x37c] ;  /* 0x0000df00ff017b82 */ /* 0x000fe20000000800 */
[----:B------:R-:W0:Y:S07]  /*0010*/  S2R R3, SR_TID.X ;  /* 0x0000000000037919 */ /* 0x000e2e0000002100 */
[----:B------:R-:W0:Y:S01]  /*0020*/  S2UR UR4, SR_CTAID.X ;  /* 0x00000000000479c3 */ /* 0x000e220000002500 */
[----:B------:R-:W1:Y:S01]  /*0030*/  LDCU UR5, c[0x0][0x388] ;  /* 0x00007100ff0577ac */ /* 0x000e620008000800 */
[----:B------:R-:W2:Y:S06]  /*0040*/  LDCU UR8, c[0x0][0x380] ;  /* 0x00007000ff0877ac */ /* 0x000eac0008000800 */
[----:B------:R-:W0:Y:S02]  /*0050*/  LDC R0, c[0x0][0x360] ;  /* 0x0000d800ff007b82 */ /* 0x000e240000000800 */
[----:B0-----:R-:W-:-:S06]  /*0060*/  IMAD R0, R0, UR4, R3 ;  /* 0x0000000400007c24 */ /* 0x001fcc000f8e0203 */
[----:B------:R-:W0:Y:S01]  /*0070*/  LDC.64 R2, c[0x0][0x3c0] ;  /* 0x0000f000ff027b82 */ /* 0x000e220000000a00 */
[----:B-1----:R-:W-:-:S05]  /*0080*/  VIADD R5, R0, UR5 ;  /* 0x0000000500057c36 */ /* 0x002fca0008000000 */
[----:B--2---:R-:W-:-:S13]  /*0090*/  ISETP.GE.AND P0, PT, R5, UR8, PT ;  /* 0x0000000805007c0c */ /* 0x004fda000bf06270 */
[----:B------:R-:W-:Y:S05]  /*00a0*/  @P0 EXIT ;  /* 0x000000000000094d */ /* 0x000fea0003800000 */
[----:B------:R-:W1:Y:S01]  /*00b0*/  LDCU.64 UR6, c[0x0][0x358] ;  /* 0x00006b00ff0677ac */ /* 0x000e620008000a00 */
[----:B0-----:R-:W-:Y:S01]  /*00c0*/  IMAD.WIDE R2, R5, 0x4, R2 ;  /* 0x0000000405027825 */ /* 0x001fe200078e0202 */
[----:B------:R-:W0:Y:S04]  /*00d0*/  LDCU.64 UR4, c[0x0][0x3b0] ;  /* 0x00007600ff0477ac */ /* 0x000e280008000a00 */
[----:B-1----:R-:W0:Y:S02]  /*00e0*/  LDG.E R0, desc[UR6][R2.64] ;  /* 0x0000000602007981 */ /* 0x002e24000c1e1900 */
[----:B0-----:R-:W-:-:S04]  /*00f0*/  IADD3 R4, P0, PT, R0, UR4, RZ ;  /* 0x0000000400047c10 */ /* 0x001fc8000ff1e0ff */
[----:B------:R-:W-:-:S05]  /*0100*/  LEA.HI.X.SX32 R5, R0, UR5, 0x1, P0 ;  /* 0x0000000500057c11 */ /* 0x000fca00080f0eff */
[----:B------:R-:W2:Y:S02]  /*0110*/  LDG.E.U8 R4, desc[UR6][R4.64] ;  /* 0x0000000604047981 */ /* 0x000ea4000c1e1100 */
[----:B--2---:R-:W-:-:S13]  /*0120*/  ISETP.NE.AND P0, PT, R4, 0x1, PT ;  /* 0x000000010400780c */ /* 0x004fda0003f05270 */
[----:B------:R-:W-:Y:S05]  /*0130*/  @!P0 EXIT ;  /* 0x000000000000894d */ /* 0x000fea0003800000 */
[----:B------:R-:W0:Y:S08]  /*0140*/  LDC R9, c[0x0][0x384] ;  /* 0x0000e100ff097b82 */ /* 0x000e300000000800 */
[----:B------:R-:W0:Y:S08]  /*0150*/  LDC.64 R12, c[0x0][0x3b8] ;  /* 0x0000ee00ff0c7b82 */ /* 0x000e300000000a00 */
[----:B------:R-:W1:Y:S08]  /*0160*/  LDC.64 R14, c[0x0][0x3a8] ;  /* 0x0000ea00ff0e7b82 */ /* 0x000e700000000a00 */
[----:B------:R-:W2:Y:S01]  /*0170*/  LDC.64 R16, c[0x0][0x398] ;  /* 0x0000e600ff107b82 */ /* 0x000ea20000000a00 */
[----:B0-----:R-:W-:-:S07]  /*0180*/  IMAD.WIDE R10, R9, 0x4, R12 ;  /* 0x00000004090a7825 */ /* 0x001fce00078e020c */
[----:B------:R-:W0:Y:S01]  /*0190*/  LDC.64 R4, c[0x0][0x390] ;  /* 0x0000e400ff047b82 */ /* 0x000e220000000a00 */
[----:B------:R-:W-:Y:S01]  /*01a0*/  IMAD.WIDE R12, R0, 0x4, R12 ;  /* 0x00000004000c7825 */ /* 0x000fe200078e020c */
[----:B------:R-:W3:Y:S06]  /*01b0*/  LDG.E R10, desc[UR6][R10.64] ;  /* 0x000000060a0a7981 */ /* 0x000eec000c1e1900 */
[----:B------:R-:W4:Y:S01]  /*01c0*/  LDC.64 R2, c[0x0][0x3a0] ;  /* 0x0000e800ff027b82 */ /* 0x000f220000000a00 */
[----:B------:R-:W3:Y:S01]  /*01d0*/  LDG.E R13, desc[UR6][R12.64] ;  /* 0x000000060c0d7981 */ /* 0x000ee2000c1e1900 */
[----:B-1----:R-:W-:-:S04]  /*01e0*/  IMAD.WIDE R6, R9, 0x4, R14 ;  /* 0x0000000409067825 */ /* 0x002fc800078e020e */
[----:B--2---:R-:W-:Y:S02]  /*01f0*/  IMAD.WIDE R8, R9, 0x4, R16 ;  /* 0x0000000409087825 */ /* 0x004fe400078e0210 */
[----:B------:R-:W2:Y:S04]  /*0200*/  LDG.E R6, desc[UR6][R6.64] ;  /* 0x0000000606067981 */ /* 0x000ea8000c1e1900 */
[----:B------:R-:W2:Y:S01]  /*0210*/  LDG.E R9, desc[UR6][R8.64] ;  /* 0x0000000608097981 */ /* 0x000ea2000c1e1900 */
[----:B----4-:R-:W-:-:S06]  /*0220*/  IMAD.WIDE R2, R0, 0x4, R2 ;  /* 0x0000000400027825 */ /* 0x010fcc00078e0202 */
[----:B------:R1:W5:Y:S01]  /*0230*/  LDG.E R3, desc[UR6][R2.64] ;  /* 0x0000000602037981 */ /* 0x000362000c1e1900 */
[----:B---3--:R-:W-:Y:S02]  /*0240*/  IMAD R19, R10, UR8, R13 ;  /* 0x000000080a137c24 */ /* 0x008fe4000f8e020d */
[----:B------:R-:W-:-:S04]  /*0250*/  IMAD.WIDE R10, R0, 0x4, R14 ;  /* 0x00000004000a7825 */ /* 0x000fc800078e020e */
[----:B------:R-:W-:Y:S02]  /*0260*/  IMAD.WIDE R12, R0, 0x4, R16 ;  /* 0x00000004000c7825 */ /* 0x000fe400078e0210 */
[----:B------:R1:W5:Y:S02]  /*0270*/  LDG.E R10, desc[UR6][R10.64] ;  /* 0x000000060a0a7981 */ /* 0x000364000c1e1900 */
[----:B0-----:R-:W-:Y:S02]  /*0280*/  IMAD.WIDE R4, R19, 0x4, R4 ;  /* 0x0000000413047825 */ /* 0x001fe400078e0204 */
[----:B------:R1:W5:Y:S04]  /*0290*/  LDG.E R13, desc[UR6][R12.64] ;  /* 0x000000060c0d7981 */ /* 0x000368000c1e1900 */
[----:B------:R1:W5:Y:S01]  /*02a0*/  LDG.E R4, desc[UR6][R4.64] ;  /* 0x0000000604047981 */ /* 0x000362000c1e1900 */
[----:B--2---:R-:W-:-:S13]  /*02b0*/  FSETP.GEU.AND P0, PT, R6, R9, PT ;  /* 0x000000090600720b */ /* 0x004fda0003f0e000 */
[----:B-1----:R-:W-:Y:S05]  /*02c0*/  @P0 BRA `(.L_x_61) ;  /* 0x00000000004c0947 */ /* 0x002fea0003800000 */
[----:B-----5:R-:W-:Y:S01]  /*02d0*/  FSETP.GEU.AND P0, PT, R10, R3, PT ;  /* 0x000000030a00720b */ /* 0x020fe20003f0e000 */
[----:B------:R-:W-:Y:S01]  /*02e0*/  BSSY.RECONVERGENT B0, `(.L_x_62) ;  /* 0x0000008000007945 */ /* 0x000fe20003800200 */
[----:B------:R-:W-:Y:S02]  /*02f0*/  FSETP.GT.AND P1, PT, R4, RZ, PT ;  /* 0x000000ff0400720b */ /* 0x000fe40003f24000 */
[----:B------:R-:W-:-:S13]  /*0300*/  FSETP.EQ.OR P0, PT, R3, -1, !P0 ;  /* 0xbf8000000300780b */ /* 0x000fda0004702400 */
[----:B------:R-:W-:Y:S05]  /*0310*/  @P0 BRA P1, `(.L_x_63) ;  /* 0x0000000000100947 */ /* 0x000fea0000800000 */
[----:B------:R-:W-:-:S04]  /*0320*/  FSETP.GT.AND P0, PT, R10, R13, PT ;  /* 0x0000000d0a00720b */ /* 0x000fc80003f04000 */
[----:B------:R-:W-:-:S04]  /*0330*/  FSETP.NEU.AND P0, PT, R13, -1, !P0 ;  /* 0xbf8000000d00780b */ /* 0x000fc8000470d000 */
[----:B------:R-:W-:-:S13]  /*0340*/  FSETP.GEU.OR P0, PT, R4, RZ, P0 ;  /* 0x000000ff0400720b */ /* 0x000fda000070e400 */
[----:B------:R-:W-:Y:S05]  /*0350*/  @P0 EXIT ;  /* 0x000000000000094d */ /* 0x000fea0003800000 */
.L_x_63:
[----:B------:R-:W-:Y:S05]  /*0360*/  BSYNC.RECONVERGENT B0 ;  /* 0x0000000000007941 */ /* 0x000fea0003800200 */
.L_x_62:
[----:B------:R-:W0:Y:S01]  /*0370*/  S2R R4, SR_LANEID ;  /* 0x0000000000047919 */ /* 0x000e220000000000 */
[----:B------:R-:W1:Y:S01]  /*0380*/  LDC.64 R2, c[0x0][0x3c8] ;  /* 0x0000f200ff027b82 */ /* 0x000e620000000a00 */
[----:B------:R-:W-:Y:S01]  /*0390*/  VOTEU.ANY UR4, UPT, PT ;  /* 0x0000000000047886 */ /* 0x000fe200038e0100 */
[----:B------:R-:W-:Y:S01]  /*03a0*/  CREDUX.MIN.S32 UR5, R0 ;  /* 0x00000000000572cc */ /* 0x000fe20000008200 */
[----:B------:R-:W-:-:S12]  /*03b0*/  UFLO.U32 UR4, UR4 ;  /* 0x00000004000472bd */ /* 0x000fd800080e0000 */
[----:B------:R-:W-:Y:S01]  /*03c0*/  IMAD.U32 R5, RZ, RZ, UR5 ;  /* 0x00000005ff057e24 */ /* 0x000fe2000f8e00ff */
[----:B0-----:R-:W-:-:S13]  /*03d0*/  ISETP.EQ.U32.AND P0, PT, R4, UR4, PT ;  /* 0x0000000404007c0c */ /* 0x001fda000bf02070 */
[----:B-1----:R-:W-:Y:S01]  /*03e0*/  @P0 REDG.E.MIN.S32.STRONG.GPU desc[UR6][R2.64], R5 ;  /* 0x000000050200098e */ /* 0x002fe2000c92e306 */
[----:B------:R-:W-:Y:S05]  /*03f0*/  EXIT ;  /* 0x000000000000794d */ /* 0x000fea0003800000 */
.L_x_61:
[----:B-----5:R-:W-:Y:S01]  /*0400*/  FSETP.GEU.AND P0, PT, R10, R3, PT ;  /* 0x000000030a00720b */ /* 0x020fe20003f0e000 */
[----:B------:R-:W-:Y:S01]  /*0410*/  BSSY.RECONVERGENT B0, `(.L_x_64) ;  /* 0x0000008000007945 */ /* 0x000fe20003800200 */
[----:B------:R-:W-:Y:S02]  /*0420*/  FSETP.LT.AND P1, PT, R4, RZ, PT ;  /* 0x000000ff0400720b */ /* 0x000fe40003f21000 */
[----:B------:R-:W-:-:S13]  /*0430*/  FSETP.EQ.OR P0, PT, R3, -1, !P0 ;  /* 0xbf8000000300780b */ /* 0x000fda0004702400 */
[----:B------:R-:W-:Y:S05]  /*0440*/  @P0 BRA P1, `(.L_x_65) ;  /* 0x0000000000100947 */ /* 0x000fea0000800000 */
[----:B------:R-:W-:-:S04]  /*0450*/  FSETP.GT.AND P0, PT, R10, R13, PT ;  /* 0x0000000d0a00720b */ /* 0x000fc80003f04000 */
[----:B------:R-:W-:-:S04]  /*0460*/  FSETP.NEU.AND P0, PT, R13, -1, !P0 ;  /* 0xbf8000000d00780b */ /* 0x000fc8000470d000 */
[----:B------:R-:W-:-:S13]  /*0470*/  FSETP.LEU.OR P0, PT, R4, RZ, P0 ;  /* 0x000000ff0400720b */ /* 0x000fda000070b400 */
[----:B------:R-:W-:Y:S05]  /*0480*/  @P0 EXIT ;  /* 0x000000000000094d */ /* 0x000fea0003800000 */
.L_x_65:
[----:B------:R-:W-:Y:S05]  /*0490*/  BSYNC.RECONVERGENT B0 ;  /* 0x0000000000007941 */ /* 0x000fea0003800200 */
.L_x_64:
        /* <DEDUP_REMOVED lines=9> */
.L_x_66:
        /* <DEDUP_REMOVED lines=13> */
.L_x_78:


//--------------------- .text.check_bounds        --------------------------
	.section	.text.check_bounds,"ax",@progbits
	.align	128
        .global         check_bounds
        .type           check_bounds,@function
        .size           check_bounds,(.L_x_79 - check_bounds)
        .other          check_bounds,@"STO_CUDA_ENTRY STV_DEFAULT"
check_bounds:
.text.check_bounds:
[----:B------:R-:W-:Y:S01]  /*0000*/  LDC R1, c[0x0][0x37c] ;  /* 0x0000df00ff017b82 */ /* 0x000fe20000000800 */
[----:B------:R-:W0:Y:S07]  /*0010*/  S2R R3, SR_TID.X ;  /* 0x0000000000037919 */ /* 0x000e2e0000002100 */
[----:B------:R-:W0:Y:S01]  /*0020*/  S2UR UR4, SR_CTAID.X ;  /* 0x00000000000479c3 */ /* 0x000e220000002500 */
[----:B------:R-:W1:Y:S07]  /*0030*/  LDCU.64 UR6, c[0x0][0x380] ;  /* 0x00007000ff0677ac */ /* 0x000e6e0008000a00 */
[----:B------:R-:W0:Y:S02]  /*0040*/  LDC R0, c[0x0][0x360] ;  /* 0x0000d800ff007b82 */ /* 0x000e240000000800 */
[----:B0-----:R-:W-:-:S04]  /*0050*/  IMAD R0, R0, UR4, R3 ;  /* 0x0000000400007c24 */ /* 0x001fc8000f8e0203 */
[----:B-1----:R-:W-:-:S05]  /*0060*/  VIADD R0, R0, UR7 ;  /* 0x0000000700007c36 */ /* 0x002fca0008000000 */
[----:B------:R-:W-:-:S13]  /*0070*/  ISETP.GE.AND P0, PT, R0, UR6, PT ;  /* 0x0000000600007c0c */ /* 0x000fda000bf06270 */
[----:B------:R-:W-:Y:S05]  /*0080*/  @P0 EXIT ;  /* 0x000000000000094d */ /* 0x000fea0003800000 */
[----:B------:R-:W0:Y:S01]  /*0090*/  LDCU.64 UR4, c[0x0][0x3a0] ;  /* 0x00007400ff0477ac */ /* 0x000e220008000a00 */
[----:B------:R-:W1:Y:S01]  /*00a0*/  LDCU.64 UR6, c[0x0][0x358] ;  /* 0x00006b00ff0677ac */ /* 0x000e620008000a00 */
[----:B0-----:R-:W-:-:S04]  /*00b0*/  IADD3 R2, P0, PT, R0, UR4, RZ ;  /* 0x0000000400027c10 */ /* 0x001fc8000ff1e0ff */
[----:B------:R-:W-:-:S05]  /*00c0*/  LEA.HI.X.SX32 R3, R0, UR5, 0x1, P0 ;  /* 0x0000000500037c11 */ /* 0x000fca00080f0eff */
[----:B-1----:R-:W2:Y:S02]  /*00d0*/  LDG.E.U8 R2, desc[UR6][R2.64] ;  /* 0x0000000602027981 */ /* 0x002ea4000c1e1100 */
[----:B--2---:R-:W-:-:S13]  /*00e0*/  ISETP.NE.AND P0, PT, R2, RZ, PT ;  /* 0x000000ff0200720c */ /* 0x004fda0003f05270 */
[----:B------:R-:W-:Y:S05]  /*00f0*/  @!P0 EXIT ;  /* 0x000000000000894d */ /* 0x000fea0003800000 */
[----:B------:R-:W0:Y:S08]  /*0100*/  LDC.64 R2, c[0x0][0x398] ;  /* 0x0000e600ff027b82 */ /* 0x000e300000000a00 */
[----:B------:R-:W1:Y:S08]  /*0110*/  LDC.64 R4, c[0x0][0x388] ;  /* 0x0000e200ff047b82 */ /* 0x000e700000000a00 */
[----:B------:R-:W2:Y:S01]  /*0120*/  LDC.64 R6, c[0x0][0x390] ;  /* 0x0000e400ff067b82 */ /* 0x000ea20000000a00 */
[----:B0-----:R-:W-:-:S06]  /*0130*/  IMAD.WIDE R2, R0, 0x4, R2 ;  /* 0x0000000400027825 */ /* 0x001fcc00078e0202 */
[----:B------:R-:W3:Y:S01]  /*0140*/  LDG.E R2, desc[UR6][R2.64] ;  /* 0x0000000602027981 */ /* 0x000ee2000c1e1900 */
[----:B-1----:R-:W-:-:S06]  /*0150*/  IMAD.WIDE R4, R0, 0x4, R4 ;  /* 0x0000000400047825 */ /* 0x002fcc00078e0204 */
[----:B------:R-:W3:Y:S01]  /*0160*/  LDG.E R5, desc[UR6][R4.64] ;  /* 0x0000000604057981 */ /* 0x000ee2000c1e1900 */
[----:B--2---:R-:W-:-:S06]  /*0170*/  IMAD.WIDE R6, R0, 0x4, R6 ;  /* 0x0000000400067825 */ /* 0x004fcc00078e0206 */
[----:B------:R-:W2:Y:S01]  /*0180*/  LDG.E R7, desc[UR6][R6.64] ;  /* 0x0000000606077981 */ /* 0x000ea2000c1e1900 */
[----:B------:R-:W-:Y:S01]  /*0190*/  UMOV UR4, 0xa0b5ed8d ;  /* 0xa0b5ed8d00047882 */ /* 0x000fe20000000000 */
[----:B------:R-:W-:Y:S01]  /*01a0*/  UMOV UR5, 0x3eb0c6f7 ;  /* 0x3eb0c6f700057882 */ /* 0x000fe20000000000 */
[C---:B---3--:R-:W-:Y:S01]  /*01b0*/  FADD R8, R2.reuse, -R5 ;  /* 0x8000000502087221 */ /* 0x048fe20000000000 */
[----:B--2---:R-:W-:-:S05]  /*01c0*/  FADD R10, R2, -R7 ;  /* 0x80000007020a7221 */ /* 0x004fca0000000000 */
[----:B------:R-:W-:Y:S08]  /*01d0*/  F2F.F64.F32 R8, |R8| ;  /* 0x4000000800087310 */ /* 0x000ff00000201800 */
[----:B------:R-:W0:Y:S01]  /*01e0*/  F2F.F64.F32 R10, |R10| ;  /* 0x4000000a000a7310 */ /* 0x000e220000201800 */
[C---:B------:R-:W-:Y:S02]  /*01f0*/  FSETP.GEU.AND P1, PT, R2.reuse, R5, PT ;  /* 0x000000050200720b */ /* 0x040fe40003f2e000 */
[----:B------:R-:W-:-:S02]  /*0200*/  FSETP.GT.AND P0, PT, R2, R7, PT ;  /* 0x000000070200720b */ /* 0x000fc40003f04000 */
[----:B------:R-:W-:Y:S02]  /*0210*/  FSETP.EQ.OR P1, PT, R5, -1, P1 ;  /* 0xbf8000000500780b */ /* 0x000fe40000f22400 */
[----:B------:R-:W-:Y:S01]  /*0220*/  FSETP.EQ.OR P0, PT, R7, -1, !P0 ;  /* 0xbf8000000700780b */ /* 0x000fe20004702400 */
[----:B0-----:R-:W-:Y:S01]  /*0230*/  DSETP.MIN.AND P2, P3, R8, R10, PT ;  /* 0x0000000a0800722a */ /* 0x001fe20003b40000 */
[----:B------:R-:W-:Y:S02]  /*0240*/  IMAD.MOV.U32 R2, RZ, RZ, R9 ;  /* 0x000000ffff027224 */ /* 0x000fe400078e0009 */
[----:B------:R-:W-:Y:S01]  /*0250*/  IMAD.MOV.U32 R3, RZ, RZ, R11 ;  /* 0x000000ffff037224 */ /* 0x000fe200078e000b */
[----:B------:R-:W-:-:S04]  /*0260*/  PLOP3.LUT P0, PT, P1, P0, PT, 0x80, 0x8 ;  /* 0x000000000008781c */ /* 0x000fc80000f01070 */
[----:B------:R-:W-:-:S06]  /*0270*/  FSEL R5, R2, R3, P2 ;  /* 0x0000000302057208 */ /* 0x000fcc0001000000 */
[----:B------:R-:W-:Y:S02]  /*0280*/  @P3 LOP3.LUT R5, R3, 0x80000, RZ, 0xfc, !PT ;  /* 0x0008000003053812 */ /* 0x000fe400078efcff */
[----:B------:R-:W-:-:S03]  /*0290*/  SEL R2, R8, R10, P2 ;  /* 0x0000000a08027207 */ /* 0x000fc60001000000 */
[----:B------:R-:W-:-:S06]  /*02a0*/  IMAD.MOV.U32 R3, RZ, RZ, R5 ;  /* 0x000000ffff037224 */ /* 0x000fcc00078e0005 */
[----:B------:R-:W-:-:S14]  /*02b0*/  DSETP.LT.OR P0, PT, R2, UR4, P0 ;  /* 0x0000000402007e2a */ /* 0x000fdc0008701400 */
[----:B------:R-:W-:Y:S05]  /*02c0*/  @P0 EXIT ;  /* 0x000000000000094d */ /* 0x000fea0003800000 */
        /* <DEDUP_REMOVED lines=9> */
.L_x_67:
        /* <DEDUP_REMOVED lines=10> */
.L_x_79:


//--------------------- .nv.shared.update_assignment_complete --------------------------
	.section	.nv.shared.update_assignment_complete,"aw",@nobits
	.sectionflags	@""
	.align	16
	.zero		1024


//--------------------- .nv.shared.reserved.0     --------------------------
	.section	.nv.shared.reserved.0,"aw",@nobits
	.weak		__nv_reservedSMEM_offset_0_alias
	.size		__nv_reservedSMEM_offset_0_alias, 0, 64
	.other		__nv_reservedSMEM_offset_0_alias,@"STO_CUDA_RESERVED_SHARED STV_DEFAULT"
__nv_reservedSMEM_offset_0_alias:
	.zero		0
	.zero		64


//--------------------- .nv.shared.update_assignment --------------------------
	.section	.nv.shared.update_assignment,"aw",@nobits
	.sectionflags	@""
	.align	16
	.zero		1024


//--------------------- .nv.shared.pivot_update_column --------------------------
	.section	.nv.shared.pivot_update_column,"aw",@nobits
	.sectionflags	@""
	.align	16
	.zero		1024


//--------------------- .nv.shared.pivot_update_row --------------------------
	.section	.nv.shared.pivot_update_row,"aw",@nobits
	.sectionflags	@""
	.align	16
	.zero		1024


//--------------------- .nv.shared.pivot_update_inner --------------------------
	.section	.nv.shared.pivot_update_inner,"aw",@nobits
	.sectionflags	@""
	.align	16
	.zero		1024


//--------------------- .nv.shared.find_suitable_complete --------------------------
	.section	.nv.shared.find_suitable_complete,"aw",@nobits
	.sectionflags	@""
	.align	16
	.zero		1024


//--------------------- .nv.shared.find_suitable  --------------------------
	.section	.nv.shared.find_suitable,"aw",@nobits
	.sectionflags	@""
	.align	16
	.zero		1024


//--------------------- .nv.shared.check_bounds   --------------------------
	.section	.nv.shared.check_bounds,"aw",@nobits
	.sectionflags	@""
	.align	16
	.zero		1024


//--------------------- .nv.constant0.update_assignment_complete --------------------------
	.section	.nv.constant0.update_assignment_complete,"a",@progbits
	.sectionflags	@""
	.align	4
.nv.constant0.update_assignment_complete:
	.zero		920


//--------------------- .nv.constant0.update_assignment --------------------------
	.section	.nv.constant0.update_assignment,"a",@progbits
	.sectionflags	@""
	.align	4
.nv.constant0.update_assignment:
	.zero		936


//--------------------- .nv.constant0.pivot_update_column --------------------------
	.section	.nv.constant0.pivot_update_column,"a",@progbits
	.sectionflags	@""
	.align	4
.nv.constant0.pivot_update_column:
	.zero		920


//--------------------- .nv.constant0.pivot_update_row --------------------------
	.section	.nv.constant0.pivot_update_row,"a",@progbits
	.sectionflags	@""
	.align	4
.nv.constant0.pivot_update_row:
	.zero		920


//--------------------- .nv.constant0.pivot_update_inner --------------------------
	.section	.nv.constant0.pivot_update_inner,"a",@progbits
	.sectionflags	@""
	.align	4
.nv.constant0.pivot_update_inner:
	.zero		928


//--------------------- .nv.constant0.find_suitable_complete --------------------------
	.section	.nv.constant0.find_suitable_complete,"a",@progbits
	.sectionflags	@""
	.align	4
.nv.constant0.find_suitable_complete:
	.zero		952


//--------------------- .nv.constant0.find_suitable --------------------------
	.section	.nv.constant0.find_suitable,"a",@progbits
	.sectionflags	@""
	.align	4
.nv.constant0.find_suitable:
	.zero		976


//--------------------- .nv.constant0.check_bounds --------------------------
	.section	.nv.constant0.check_bounds,"a",@progbits
	.sectionflags	@""
	.align	4
.nv.constant0.check_bounds:
	.zero		944


//--------------------- SYMBOLS --------------------------

	.type		.nv.reservedSmem.offset0,@object
	.size		.nv.reservedSmem.offset0,0x4
	.type		.nv.reservedSmem.cap,@object
	.size		.nv.reservedSmem.cap,0x4
